//
// Generated by NVIDIA NVVM Compiler
//
// Compiler Build ID: CL-36424714
// Cuda compilation tools, release 13.0, V13.0.88
// Based on NVVM 20.0.0
//

.version 9.0
.target sm_100
.address_size 64

	// .globl	_Z17createRingLatticePiS_ii
.global .align 4 .b8 precalc_xorwow_matrix[102400];
.global .align 4 .b8 precalc_xorwow_offset_matrix[102400];
.global .align 4 .b8 mrg32k3aM1[2304];
.global .align 4 .b8 mrg32k3aM2[2304];
.global .align 4 .b8 mrg32k3aM1SubSeq[2016];
.global .align 4 .b8 mrg32k3aM2SubSeq[2016];
.global .align 4 .b8 mrg32k3aM1Seq[2304];
.global .align 4 .b8 mrg32k3aM2Seq[2304];
.const .align 8 .b8 __cr_lgamma_table[72];

.visible .entry _Z17createRingLatticePiS_ii(
	.param .u64 .ptr .align 1 _Z17createRingLatticePiS_ii_param_0,
	.param .u64 .ptr .align 1 _Z17createRingLatticePiS_ii_param_1,
	.param .u32 _Z17createRingLatticePiS_ii_param_2,
	.param .u32 _Z17createRingLatticePiS_ii_param_3
)
{
	.reg .pred 	%p<7>;
	.reg .b32 	%r<77>;
	.reg .b64 	%rd<17>;

	ld.param.u64 	%rd3, [_Z17createRingLatticePiS_ii_param_0];
	ld.param.u64 	%rd4, [_Z17createRingLatticePiS_ii_param_1];
	ld.param.u32 	%r34, [_Z17createRingLatticePiS_ii_param_2];
	ld.param.u32 	%r35, [_Z17createRingLatticePiS_ii_param_3];
	cvta.to.global.u64 	%rd1, %rd4;
	cvta.to.global.u64 	%rd2, %rd3;
	mov.u32 	%r36, %ctaid.x;
	mov.u32 	%r37, %ntid.x;
	mul.lo.s32 	%r1, %r36, %r37;
	mov.u32 	%r2, %tid.x;
	add.s32 	%r3, %r1, %r2;
	setp.ge.s32 	%p1, %r3, %r34;
	@%p1 bra 	$L__BB0_9;
	shr.u32 	%r38, %r35, 31;
	add.s32 	%r39, %r35, %r38;
	shr.s32 	%r4, %r39, 1;
	setp.lt.s32 	%p2, %r35, 2;
	@%p2 bra 	$L__BB0_9;
	mul.lo.s32 	%r5, %r35, %r3;
	add.s32 	%r41, %r4, -1;
	and.b32  	%r6, %r4, 3;
	setp.lt.u32 	%p3, %r41, 3;
	mov.b32 	%r72, 1;
	@%p3 bra 	$L__BB0_6;
	add.s32 	%r43, %r2, %r34;
	add.s32 	%r44, %r43, %r1;
	add.s32 	%r71, %r44, -4;
	and.b32  	%r45, %r4, 1073741820;
	neg.s32 	%r69, %r45;
	mov.b32 	%r70, 2;
	mov.u32 	%r67, %r5;
	mov.u32 	%r68, %r3;
$L__BB0_4:
	add.s32 	%r46, %r68, 1;
	rem.s32 	%r47, %r46, %r34;
	mul.wide.s32 	%rd5, %r67, 4;
	add.s64 	%rd6, %rd2, %rd5;
	st.global.u32 	[%rd6], %r3;
	add.s64 	%rd7, %rd1, %rd5;
	st.global.u32 	[%rd7], %r47;
	add.s32 	%r48, %r71, 2;
	add.s32 	%r49, %r71, 3;
	rem.s32 	%r50, %r49, %r34;
	shl.b32 	%r51, %r4, 2;
	cvt.u64.u32 	%rd8, %r51;
	add.s64 	%rd9, %rd6, %rd8;
	st.global.u32 	[%rd9], %r3;
	add.s64 	%rd10, %rd7, %rd8;
	st.global.u32 	[%rd10], %r50;
	add.s32 	%r52, %r68, 2;
	rem.s32 	%r53, %r52, %r34;
	st.global.u32 	[%rd6+4], %r3;
	st.global.u32 	[%rd7+4], %r53;
	rem.s32 	%r54, %r48, %r34;
	st.global.u32 	[%rd9+4], %r3;
	st.global.u32 	[%rd10+4], %r54;
	add.s32 	%r55, %r68, 3;
	rem.s32 	%r56, %r55, %r34;
	st.global.u32 	[%rd6+8], %r3;
	st.global.u32 	[%rd7+8], %r56;
	add.s32 	%r57, %r71, 1;
	rem.s32 	%r58, %r57, %r34;
	st.global.u32 	[%rd9+8], %r3;
	st.global.u32 	[%rd10+8], %r58;
	add.s32 	%r68, %r68, 4;
	rem.s32 	%r59, %r68, %r34;
	st.global.u32 	[%rd6+12], %r3;
	st.global.u32 	[%rd7+12], %r59;
	rem.s32 	%r60, %r71, %r34;
	st.global.u32 	[%rd9+12], %r3;
	st.global.u32 	[%rd10+12], %r60;
	add.s32 	%r71, %r71, -4;
	add.s32 	%r70, %r70, 4;
	add.s32 	%r69, %r69, 4;
	add.s32 	%r67, %r67, 4;
	setp.ne.s32 	%p4, %r69, 0;
	@%p4 bra 	$L__BB0_4;
	add.s32 	%r72, %r70, -1;
$L__BB0_6:
	setp.eq.s32 	%p5, %r6, 0;
	@%p5 bra 	$L__BB0_9;
	add.s32 	%r61, %r2, %r34;
	add.s32 	%r62, %r61, %r1;
	sub.s32 	%r76, %r62, %r72;
	shl.b32 	%r22, %r4, 2;
	add.s32 	%r63, %r72, %r5;
	add.s32 	%r75, %r63, -1;
	add.s32 	%r64, %r2, %r72;
	add.s32 	%r74, %r64, %r1;
	neg.s32 	%r73, %r6;
	cvt.u64.u32 	%rd11, %r22;
$L__BB0_8:
	.pragma "nounroll";
	mul.wide.s32 	%rd12, %r75, 4;
	add.s64 	%rd13, %rd1, %rd12;
	add.s64 	%rd14, %rd2, %rd12;
	rem.s32 	%r65, %r74, %r34;
	st.global.u32 	[%rd14], %r3;
	st.global.u32 	[%rd13], %r65;
	rem.s32 	%r66, %r76, %r34;
	add.s64 	%rd15, %rd14, %rd11;
	st.global.u32 	[%rd15], %r3;
	add.s64 	%rd16, %rd13, %rd11;
	st.global.u32 	[%rd16], %r66;
	add.s32 	%r76, %r76, -1;
	add.s32 	%r75, %r75, 1;
	add.s32 	%r74, %r74, 1;
	add.s32 	%r73, %r73, 1;
	setp.ne.s32 	%p6, %r73, 0;
	@%p6 bra 	$L__BB0_8;
$L__BB0_9:
	ret;

}
	// .globl	_Z11rewireEdgesPiS_iify
.visible .entry _Z11rewireEdgesPiS_iify(
	.param .u64 .ptr .align 1 _Z11rewireEdgesPiS_iify_param_0,
	.param .u64 .ptr .align 1 _Z11rewireEdgesPiS_iify_param_1,
	.param .u32 _Z11rewireEdgesPiS_iify_param_2,
	.param .u32 _Z11rewireEdgesPiS_iify_param_3,
	.param .f32 _Z11rewireEdgesPiS_iify_param_4,
	.param .u64 _Z11rewireEdgesPiS_iify_param_5
)
{
	.local .align 8 .b8 	__local_depot1[48];
	.reg .b64 	%SP;
	.reg .b64 	%SPL;
	.reg .pred 	%p<69>;
	.reg .b32 	%r<1245>;
	.reg .b32 	%f<4>;
	.reg .b64 	%rd<32>;

	mov.u64 	%SPL, __local_depot1;
	ld.param.u64 	%rd10, [_Z11rewireEdgesPiS_iify_param_0];
	ld.param.u64 	%rd11, [_Z11rewireEdgesPiS_iify_param_1];
	ld.param.u32 	%r568, [_Z11rewireEdgesPiS_iify_param_2];
	ld.param.u32 	%r567, [_Z11rewireEdgesPiS_iify_param_3];
	ld.param.f32 	%f1, [_Z11rewireEdgesPiS_iify_param_4];
	ld.param.u64 	%rd12, [_Z11rewireEdgesPiS_iify_param_5];
	mov.u32 	%r569, %ctaid.x;
	mov.u32 	%r570, %ntid.x;
	mov.u32 	%r571, %tid.x;
	mad.lo.s32 	%r1, %r569, %r570, %r571;
	setp.ge.s32 	%p1, %r1, %r568;
	@%p1 bra 	$L__BB1_121;
	add.u64 	%rd1, %SPL, 0;
	cvt.s64.s32 	%rd2, %r1;
	cvt.u32.u64 	%r572, %rd12;
	xor.b32  	%r573, %r572, -1429050551;
	mul.lo.s32 	%r574, %r573, 1099087573;
	{ .reg .b32 tmp; mov.b64 {tmp, %r575}, %rd12; }
	xor.b32  	%r576, %r575, -136515619;
	mul.lo.s32 	%r577, %r576, -1703105765;
	add.s32 	%r578, %r574, %r577;
	add.s32 	%r2, %r578, 6615241;
	add.s32 	%r968, %r574, 123456789;
	st.local.v2.u32 	[%rd1], {%r2, %r968};
	xor.b32  	%r967, %r574, 362436069;
	add.s32 	%r966, %r577, 521288629;
	st.local.v2.u32 	[%rd1+8], {%r967, %r966};
	xor.b32  	%r965, %r577, 88675123;
	add.s32 	%r964, %r574, 5783321;
	st.local.v2.u32 	[%rd1+16], {%r965, %r964};
	setp.eq.s32 	%p2, %r1, 0;
	@%p2 bra 	$L__BB1_116;
	mov.b32 	%r951, 0;
	mov.u64 	%rd31, %rd2;
$L__BB1_3:
	mov.u64 	%rd3, %rd31;
	and.b64  	%rd4, %rd3, 3;
	setp.eq.s64 	%p3, %rd4, 0;
	@%p3 bra 	$L__BB1_115;
	mul.wide.u32 	%rd14, %r951, 3200;
	mov.u64 	%rd15, precalc_xorwow_matrix;
	add.s64 	%rd5, %rd15, %rd14;
	mov.b32 	%r964, 0;
	mov.u32 	%r965, %r964;
	mov.u32 	%r966, %r964;
	mov.u32 	%r967, %r964;
	mov.u32 	%r968, %r964;
	mov.u32 	%r957, %r964;
$L__BB1_5:
	mul.wide.u32 	%rd16, %r957, 4;
	add.s64 	%rd17, %rd1, %rd16;
	ld.local.u32 	%r20, [%rd17+4];
	shl.b32 	%r21, %r957, 5;
	mov.b32 	%r963, 0;
$L__BB1_6:
	.pragma "nounroll";
	shr.u32 	%r582, %r20, %r963;
	and.b32  	%r583, %r582, 1;
	setp.eq.b32 	%p4, %r583, 1;
	not.pred 	%p5, %p4;
	add.s32 	%r584, %r21, %r963;
	mul.lo.s32 	%r585, %r584, 5;
	mul.wide.u32 	%rd18, %r585, 4;
	add.s64 	%rd6, %rd5, %rd18;
	@%p5 bra 	$L__BB1_8;
	ld.global.u32 	%r586, [%rd6];
	xor.b32  	%r968, %r968, %r586;
	ld.global.u32 	%r587, [%rd6+4];
	xor.b32  	%r967, %r967, %r587;
	ld.global.u32 	%r588, [%rd6+8];
	xor.b32  	%r966, %r966, %r588;
	ld.global.u32 	%r589, [%rd6+12];
	xor.b32  	%r965, %r965, %r589;
	ld.global.u32 	%r590, [%rd6+16];
	xor.b32  	%r964, %r964, %r590;
$L__BB1_8:
	and.b32  	%r592, %r582, 2;
	setp.eq.s32 	%p6, %r592, 0;
	@%p6 bra 	$L__BB1_10;
	ld.global.u32 	%r593, [%rd6+20];
	xor.b32  	%r968, %r968, %r593;
	ld.global.u32 	%r594, [%rd6+24];
	xor.b32  	%r967, %r967, %r594;
	ld.global.u32 	%r595, [%rd6+28];
	xor.b32  	%r966, %r966, %r595;
	ld.global.u32 	%r596, [%rd6+32];
	xor.b32  	%r965, %r965, %r596;
	ld.global.u32 	%r597, [%rd6+36];
	xor.b32  	%r964, %r964, %r597;
$L__BB1_10:
	and.b32  	%r599, %r582, 4;
	setp.eq.s32 	%p7, %r599, 0;
	@%p7 bra 	$L__BB1_12;
	ld.global.u32 	%r600, [%rd6+40];
	xor.b32  	%r968, %r968, %r600;
	ld.global.u32 	%r601, [%rd6+44];
	xor.b32  	%r967, %r967, %r601;
	ld.global.u32 	%r602, [%rd6+48];
	xor.b32  	%r966, %r966, %r602;
	ld.global.u32 	%r603, [%rd6+52];
	xor.b32  	%r965, %r965, %r603;
	ld.global.u32 	%r604, [%rd6+56];
	xor.b32  	%r964, %r964, %r604;
$L__BB1_12:
	and.b32  	%r606, %r582, 8;
	setp.eq.s32 	%p8, %r606, 0;
	@%p8 bra 	$L__BB1_14;
	ld.global.u32 	%r607, [%rd6+60];
	xor.b32  	%r968, %r968, %r607;
	ld.global.u32 	%r608, [%rd6+64];
	xor.b32  	%r967, %r967, %r608;
	ld.global.u32 	%r609, [%rd6+68];
	xor.b32  	%r966, %r966, %r609;
	ld.global.u32 	%r610, [%rd6+72];
	xor.b32  	%r965, %r965, %r610;
	ld.global.u32 	%r611, [%rd6+76];
	xor.b32  	%r964, %r964, %r611;
$L__BB1_14:
	and.b32  	%r613, %r582, 16;
	setp.eq.s32 	%p9, %r613, 0;
	@%p9 bra 	$L__BB1_16;
	ld.global.u32 	%r614, [%rd6+80];
	xor.b32  	%r968, %r968, %r614;
	ld.global.u32 	%r615, [%rd6+84];
	xor.b32  	%r967, %r967, %r615;
	ld.global.u32 	%r616, [%rd6+88];
	xor.b32  	%r966, %r966, %r616;
	ld.global.u32 	%r617, [%rd6+92];
	xor.b32  	%r965, %r965, %r617;
	ld.global.u32 	%r618, [%rd6+96];
	xor.b32  	%r964, %r964, %r618;
$L__BB1_16:
	and.b32  	%r620, %r582, 32;
	setp.eq.s32 	%p10, %r620, 0;
	@%p10 bra 	$L__BB1_18;
	ld.global.u32 	%r621, [%rd6+100];
	xor.b32  	%r968, %r968, %r621;
	ld.global.u32 	%r622, [%rd6+104];
	xor.b32  	%r967, %r967, %r622;
	ld.global.u32 	%r623, [%rd6+108];
	xor.b32  	%r966, %r966, %r623;
	ld.global.u32 	%r624, [%rd6+112];
	xor.b32  	%r965, %r965, %r624;
	ld.global.u32 	%r625, [%rd6+116];
	xor.b32  	%r964, %r964, %r625;
$L__BB1_18:
	and.b32  	%r627, %r582, 64;
	setp.eq.s32 	%p11, %r627, 0;
	@%p11 bra 	$L__BB1_20;
	ld.global.u32 	%r628, [%rd6+120];
	xor.b32  	%r968, %r968, %r628;
	ld.global.u32 	%r629, [%rd6+124];
	xor.b32  	%r967, %r967, %r629;
	ld.global.u32 	%r630, [%rd6+128];
	xor.b32  	%r966, %r966, %r630;
	ld.global.u32 	%r631, [%rd6+132];
	xor.b32  	%r965, %r965, %r631;
	ld.global.u32 	%r632, [%rd6+136];
	xor.b32  	%r964, %r964, %r632;
$L__BB1_20:
	and.b32  	%r634, %r582, 128;
	setp.eq.s32 	%p12, %r634, 0;
	@%p12 bra 	$L__BB1_22;
	ld.global.u32 	%r635, [%rd6+140];
	xor.b32  	%r968, %r968, %r635;
	ld.global.u32 	%r636, [%rd6+144];
	xor.b32  	%r967, %r967, %r636;
	ld.global.u32 	%r637, [%rd6+148];
	xor.b32  	%r966, %r966, %r637;
	ld.global.u32 	%r638, [%rd6+152];
	xor.b32  	%r965, %r965, %r638;
	ld.global.u32 	%r639, [%rd6+156];
	xor.b32  	%r964, %r964, %r639;
$L__BB1_22:
	and.b32  	%r641, %r582, 256;
	setp.eq.s32 	%p13, %r641, 0;
	@%p13 bra 	$L__BB1_24;
	ld.global.u32 	%r642, [%rd6+160];
	xor.b32  	%r968, %r968, %r642;
	ld.global.u32 	%r643, [%rd6+164];
	xor.b32  	%r967, %r967, %r643;
	ld.global.u32 	%r644, [%rd6+168];
	xor.b32  	%r966, %r966, %r644;
	ld.global.u32 	%r645, [%rd6+172];
	xor.b32  	%r965, %r965, %r645;
	ld.global.u32 	%r646, [%rd6+176];
	xor.b32  	%r964, %r964, %r646;
$L__BB1_24:
	and.b32  	%r648, %r582, 512;
	setp.eq.s32 	%p14, %r648, 0;
	@%p14 bra 	$L__BB1_26;
	ld.global.u32 	%r649, [%rd6+180];
	xor.b32  	%r968, %r968, %r649;
	ld.global.u32 	%r650, [%rd6+184];
	xor.b32  	%r967, %r967, %r650;
	ld.global.u32 	%r651, [%rd6+188];
	xor.b32  	%r966, %r966, %r651;
	ld.global.u32 	%r652, [%rd6+192];
	xor.b32  	%r965, %r965, %r652;
	ld.global.u32 	%r653, [%rd6+196];
	xor.b32  	%r964, %r964, %r653;
$L__BB1_26:
	and.b32  	%r655, %r582, 1024;
	setp.eq.s32 	%p15, %r655, 0;
	@%p15 bra 	$L__BB1_28;
	ld.global.u32 	%r656, [%rd6+200];
	xor.b32  	%r968, %r968, %r656;
	ld.global.u32 	%r657, [%rd6+204];
	xor.b32  	%r967, %r967, %r657;
	ld.global.u32 	%r658, [%rd6+208];
	xor.b32  	%r966, %r966, %r658;
	ld.global.u32 	%r659, [%rd6+212];
	xor.b32  	%r965, %r965, %r659;
	ld.global.u32 	%r660, [%rd6+216];
	xor.b32  	%r964, %r964, %r660;
$L__BB1_28:
	and.b32  	%r662, %r582, 2048;
	setp.eq.s32 	%p16, %r662, 0;
	@%p16 bra 	$L__BB1_30;
	ld.global.u32 	%r663, [%rd6+220];
	xor.b32  	%r968, %r968, %r663;
	ld.global.u32 	%r664, [%rd6+224];
	xor.b32  	%r967, %r967, %r664;
	ld.global.u32 	%r665, [%rd6+228];
	xor.b32  	%r966, %r966, %r665;
	ld.global.u32 	%r666, [%rd6+232];
	xor.b32  	%r965, %r965, %r666;
	ld.global.u32 	%r667, [%rd6+236];
	xor.b32  	%r964, %r964, %r667;
$L__BB1_30:
	and.b32  	%r669, %r582, 4096;
	setp.eq.s32 	%p17, %r669, 0;
	@%p17 bra 	$L__BB1_32;
	ld.global.u32 	%r670, [%rd6+240];
	xor.b32  	%r968, %r968, %r670;
	ld.global.u32 	%r671, [%rd6+244];
	xor.b32  	%r967, %r967, %r671;
	ld.global.u32 	%r672, [%rd6+248];
	xor.b32  	%r966, %r966, %r672;
	ld.global.u32 	%r673, [%rd6+252];
	xor.b32  	%r965, %r965, %r673;
	ld.global.u32 	%r674, [%rd6+256];
	xor.b32  	%r964, %r964, %r674;
$L__BB1_32:
	and.b32  	%r676, %r582, 8192;
	setp.eq.s32 	%p18, %r676, 0;
	@%p18 bra 	$L__BB1_34;
	ld.global.u32 	%r677, [%rd6+260];
	xor.b32  	%r968, %r968, %r677;
	ld.global.u32 	%r678, [%rd6+264];
	xor.b32  	%r967, %r967, %r678;
	ld.global.u32 	%r679, [%rd6+268];
	xor.b32  	%r966, %r966, %r679;
	ld.global.u32 	%r680, [%rd6+272];
	xor.b32  	%r965, %r965, %r680;
	ld.global.u32 	%r681, [%rd6+276];
	xor.b32  	%r964, %r964, %r681;
$L__BB1_34:
	and.b32  	%r683, %r582, 16384;
	setp.eq.s32 	%p19, %r683, 0;
	@%p19 bra 	$L__BB1_36;
	ld.global.u32 	%r684, [%rd6+280];
	xor.b32  	%r968, %r968, %r684;
	ld.global.u32 	%r685, [%rd6+284];
	xor.b32  	%r967, %r967, %r685;
	ld.global.u32 	%r686, [%rd6+288];
	xor.b32  	%r966, %r966, %r686;
	ld.global.u32 	%r687, [%rd6+292];
	xor.b32  	%r965, %r965, %r687;
	ld.global.u32 	%r688, [%rd6+296];
	xor.b32  	%r964, %r964, %r688;
$L__BB1_36:
	and.b32  	%r690, %r582, 32768;
	setp.eq.s32 	%p20, %r690, 0;
	@%p20 bra 	$L__BB1_38;
	ld.global.u32 	%r691, [%rd6+300];
	xor.b32  	%r968, %r968, %r691;
	ld.global.u32 	%r692, [%rd6+304];
	xor.b32  	%r967, %r967, %r692;
	ld.global.u32 	%r693, [%rd6+308];
	xor.b32  	%r966, %r966, %r693;
	ld.global.u32 	%r694, [%rd6+312];
	xor.b32  	%r965, %r965, %r694;
	ld.global.u32 	%r695, [%rd6+316];
	xor.b32  	%r964, %r964, %r695;
$L__BB1_38:
	add.s32 	%r963, %r963, 16;
	setp.ne.s32 	%p21, %r963, 32;
	@%p21 bra 	$L__BB1_6;
	mad.lo.s32 	%r696, %r957, -31, %r21;
	add.s32 	%r957, %r696, 1;
	setp.ne.s32 	%p22, %r957, 5;
	@%p22 bra 	$L__BB1_5;
	st.local.u32 	[%rd1+4], %r968;
	st.local.v2.u32 	[%rd1+8], {%r967, %r966};
	st.local.v2.u32 	[%rd1+16], {%r965, %r964};
	setp.eq.s64 	%p23, %rd4, 1;
	@%p23 bra 	$L__BB1_115;
	mov.b32 	%r964, 0;
	mov.u32 	%r965, %r964;
	mov.u32 	%r966, %r964;
	mov.u32 	%r967, %r964;
	mov.u32 	%r968, %r964;
	mov.u32 	%r1049, %r964;
$L__BB1_42:
	mul.wide.u32 	%rd19, %r1049, 4;
	add.s64 	%rd20, %rd1, %rd19;
	ld.local.u32 	%r196, [%rd20+4];
	shl.b32 	%r197, %r1049, 5;
	mov.b32 	%r1055, 0;
$L__BB1_43:
	.pragma "nounroll";
	shr.u32 	%r699, %r196, %r1055;
	and.b32  	%r700, %r699, 1;
	setp.eq.b32 	%p24, %r700, 1;
	not.pred 	%p25, %p24;
	add.s32 	%r701, %r197, %r1055;
	mul.lo.s32 	%r702, %r701, 5;
	mul.wide.u32 	%rd21, %r702, 4;
	add.s64 	%rd7, %rd5, %rd21;
	@%p25 bra 	$L__BB1_45;
	ld.global.u32 	%r703, [%rd7];
	xor.b32  	%r968, %r968, %r703;
	ld.global.u32 	%r704, [%rd7+4];
	xor.b32  	%r967, %r967, %r704;
	ld.global.u32 	%r705, [%rd7+8];
	xor.b32  	%r966, %r966, %r705;
	ld.global.u32 	%r706, [%rd7+12];
	xor.b32  	%r965, %r965, %r706;
	ld.global.u32 	%r707, [%rd7+16];
	xor.b32  	%r964, %r964, %r707;
$L__BB1_45:
	and.b32  	%r709, %r699, 2;
	setp.eq.s32 	%p26, %r709, 0;
	@%p26 bra 	$L__BB1_47;
	ld.global.u32 	%r710, [%rd7+20];
	xor.b32  	%r968, %r968, %r710;
	ld.global.u32 	%r711, [%rd7+24];
	xor.b32  	%r967, %r967, %r711;
	ld.global.u32 	%r712, [%rd7+28];
	xor.b32  	%r966, %r966, %r712;
	ld.global.u32 	%r713, [%rd7+32];
	xor.b32  	%r965, %r965, %r713;
	ld.global.u32 	%r714, [%rd7+36];
	xor.b32  	%r964, %r964, %r714;
$L__BB1_47:
	and.b32  	%r716, %r699, 4;
	setp.eq.s32 	%p27, %r716, 0;
	@%p27 bra 	$L__BB1_49;
	ld.global.u32 	%r717, [%rd7+40];
	xor.b32  	%r968, %r968, %r717;
	ld.global.u32 	%r718, [%rd7+44];
	xor.b32  	%r967, %r967, %r718;
	ld.global.u32 	%r719, [%rd7+48];
	xor.b32  	%r966, %r966, %r719;
	ld.global.u32 	%r720, [%rd7+52];
	xor.b32  	%r965, %r965, %r720;
	ld.global.u32 	%r721, [%rd7+56];
	xor.b32  	%r964, %r964, %r721;
$L__BB1_49:
	and.b32  	%r723, %r699, 8;
	setp.eq.s32 	%p28, %r723, 0;
	@%p28 bra 	$L__BB1_51;
	ld.global.u32 	%r724, [%rd7+60];
	xor.b32  	%r968, %r968, %r724;
	ld.global.u32 	%r725, [%rd7+64];
	xor.b32  	%r967, %r967, %r725;
	ld.global.u32 	%r726, [%rd7+68];
	xor.b32  	%r966, %r966, %r726;
	ld.global.u32 	%r727, [%rd7+72];
	xor.b32  	%r965, %r965, %r727;
	ld.global.u32 	%r728, [%rd7+76];
	xor.b32  	%r964, %r964, %r728;
$L__BB1_51:
	and.b32  	%r730, %r699, 16;
	setp.eq.s32 	%p29, %r730, 0;
	@%p29 bra 	$L__BB1_53;
	ld.global.u32 	%r731, [%rd7+80];
	xor.b32  	%r968, %r968, %r731;
	ld.global.u32 	%r732, [%rd7+84];
	xor.b32  	%r967, %r967, %r732;
	ld.global.u32 	%r733, [%rd7+88];
	xor.b32  	%r966, %r966, %r733;
	ld.global.u32 	%r734, [%rd7+92];
	xor.b32  	%r965, %r965, %r734;
	ld.global.u32 	%r735, [%rd7+96];
	xor.b32  	%r964, %r964, %r735;
$L__BB1_53:
	and.b32  	%r737, %r699, 32;
	setp.eq.s32 	%p30, %r737, 0;
	@%p30 bra 	$L__BB1_55;
	ld.global.u32 	%r738, [%rd7+100];
	xor.b32  	%r968, %r968, %r738;
	ld.global.u32 	%r739, [%rd7+104];
	xor.b32  	%r967, %r967, %r739;
	ld.global.u32 	%r740, [%rd7+108];
	xor.b32  	%r966, %r966, %r740;
	ld.global.u32 	%r741, [%rd7+112];
	xor.b32  	%r965, %r965, %r741;
	ld.global.u32 	%r742, [%rd7+116];
	xor.b32  	%r964, %r964, %r742;
$L__BB1_55:
	and.b32  	%r744, %r699, 64;
	setp.eq.s32 	%p31, %r744, 0;
	@%p31 bra 	$L__BB1_57;
	ld.global.u32 	%r745, [%rd7+120];
	xor.b32  	%r968, %r968, %r745;
	ld.global.u32 	%r746, [%rd7+124];
	xor.b32  	%r967, %r967, %r746;
	ld.global.u32 	%r747, [%rd7+128];
	xor.b32  	%r966, %r966, %r747;
	ld.global.u32 	%r748, [%rd7+132];
	xor.b32  	%r965, %r965, %r748;
	ld.global.u32 	%r749, [%rd7+136];
	xor.b32  	%r964, %r964, %r749;
$L__BB1_57:
	and.b32  	%r751, %r699, 128;
	setp.eq.s32 	%p32, %r751, 0;
	@%p32 bra 	$L__BB1_59;
	ld.global.u32 	%r752, [%rd7+140];
	xor.b32  	%r968, %r968, %r752;
	ld.global.u32 	%r753, [%rd7+144];
	xor.b32  	%r967, %r967, %r753;
	ld.global.u32 	%r754, [%rd7+148];
	xor.b32  	%r966, %r966, %r754;
	ld.global.u32 	%r755, [%rd7+152];
	xor.b32  	%r965, %r965, %r755;
	ld.global.u32 	%r756, [%rd7+156];
	xor.b32  	%r964, %r964, %r756;
$L__BB1_59:
	and.b32  	%r758, %r699, 256;
	setp.eq.s32 	%p33, %r758, 0;
	@%p33 bra 	$L__BB1_61;
	ld.global.u32 	%r759, [%rd7+160];
	xor.b32  	%r968, %r968, %r759;
	ld.global.u32 	%r760, [%rd7+164];
	xor.b32  	%r967, %r967, %r760;
	ld.global.u32 	%r761, [%rd7+168];
	xor.b32  	%r966, %r966, %r761;
	ld.global.u32 	%r762, [%rd7+172];
	xor.b32  	%r965, %r965, %r762;
	ld.global.u32 	%r763, [%rd7+176];
	xor.b32  	%r964, %r964, %r763;
$L__BB1_61:
	and.b32  	%r765, %r699, 512;
	setp.eq.s32 	%p34, %r765, 0;
	@%p34 bra 	$L__BB1_63;
	ld.global.u32 	%r766, [%rd7+180];
	xor.b32  	%r968, %r968, %r766;
	ld.global.u32 	%r767, [%rd7+184];
	xor.b32  	%r967, %r967, %r767;
	ld.global.u32 	%r768, [%rd7+188];
	xor.b32  	%r966, %r966, %r768;
	ld.global.u32 	%r769, [%rd7+192];
	xor.b32  	%r965, %r965, %r769;
	ld.global.u32 	%r770, [%rd7+196];
	xor.b32  	%r964, %r964, %r770;
$L__BB1_63:
	and.b32  	%r772, %r699, 1024;
	setp.eq.s32 	%p35, %r772, 0;
	@%p35 bra 	$L__BB1_65;
	ld.global.u32 	%r773, [%rd7+200];
	xor.b32  	%r968, %r968, %r773;
	ld.global.u32 	%r774, [%rd7+204];
	xor.b32  	%r967, %r967, %r774;
	ld.global.u32 	%r775, [%rd7+208];
	xor.b32  	%r966, %r966, %r775;
	ld.global.u32 	%r776, [%rd7+212];
	xor.b32  	%r965, %r965, %r776;
	ld.global.u32 	%r777, [%rd7+216];
	xor.b32  	%r964, %r964, %r777;
$L__BB1_65:
	and.b32  	%r779, %r699, 2048;
	setp.eq.s32 	%p36, %r779, 0;
	@%p36 bra 	$L__BB1_67;
	ld.global.u32 	%r780, [%rd7+220];
	xor.b32  	%r968, %r968, %r780;
	ld.global.u32 	%r781, [%rd7+224];
	xor.b32  	%r967, %r967, %r781;
	ld.global.u32 	%r782, [%rd7+228];
	xor.b32  	%r966, %r966, %r782;
	ld.global.u32 	%r783, [%rd7+232];
	xor.b32  	%r965, %r965, %r783;
	ld.global.u32 	%r784, [%rd7+236];
	xor.b32  	%r964, %r964, %r784;
$L__BB1_67:
	and.b32  	%r786, %r699, 4096;
	setp.eq.s32 	%p37, %r786, 0;
	@%p37 bra 	$L__BB1_69;
	ld.global.u32 	%r787, [%rd7+240];
	xor.b32  	%r968, %r968, %r787;
	ld.global.u32 	%r788, [%rd7+244];
	xor.b32  	%r967, %r967, %r788;
	ld.global.u32 	%r789, [%rd7+248];
	xor.b32  	%r966, %r966, %r789;
	ld.global.u32 	%r790, [%rd7+252];
	xor.b32  	%r965, %r965, %r790;
	ld.global.u32 	%r791, [%rd7+256];
	xor.b32  	%r964, %r964, %r791;
$L__BB1_69:
	and.b32  	%r793, %r699, 8192;
	setp.eq.s32 	%p38, %r793, 0;
	@%p38 bra 	$L__BB1_71;
	ld.global.u32 	%r794, [%rd7+260];
	xor.b32  	%r968, %r968, %r794;
	ld.global.u32 	%r795, [%rd7+264];
	xor.b32  	%r967, %r967, %r795;
	ld.global.u32 	%r796, [%rd7+268];
	xor.b32  	%r966, %r966, %r796;
	ld.global.u32 	%r797, [%rd7+272];
	xor.b32  	%r965, %r965, %r797;
	ld.global.u32 	%r798, [%rd7+276];
	xor.b32  	%r964, %r964, %r798;
$L__BB1_71:
	and.b32  	%r800, %r699, 16384;
	setp.eq.s32 	%p39, %r800, 0;
	@%p39 bra 	$L__BB1_73;
	ld.global.u32 	%r801, [%rd7+280];
	xor.b32  	%r968, %r968, %r801;
	ld.global.u32 	%r802, [%rd7+284];
	xor.b32  	%r967, %r967, %r802;
	ld.global.u32 	%r803, [%rd7+288];
	xor.b32  	%r966, %r966, %r803;
	ld.global.u32 	%r804, [%rd7+292];
	xor.b32  	%r965, %r965, %r804;
	ld.global.u32 	%r805, [%rd7+296];
	xor.b32  	%r964, %r964, %r805;
$L__BB1_73:
	and.b32  	%r807, %r699, 32768;
	setp.eq.s32 	%p40, %r807, 0;
	@%p40 bra 	$L__BB1_75;
	ld.global.u32 	%r808, [%rd7+300];
	xor.b32  	%r968, %r968, %r808;
	ld.global.u32 	%r809, [%rd7+304];
	xor.b32  	%r967, %r967, %r809;
	ld.global.u32 	%r810, [%rd7+308];
	xor.b32  	%r966, %r966, %r810;
	ld.global.u32 	%r811, [%rd7+312];
	xor.b32  	%r965, %r965, %r811;
	ld.global.u32 	%r812, [%rd7+316];
	xor.b32  	%r964, %r964, %r812;
$L__BB1_75:
	add.s32 	%r1055, %r1055, 16;
	setp.ne.s32 	%p41, %r1055, 32;
	@%p41 bra 	$L__BB1_43;
	mad.lo.s32 	%r813, %r1049, -31, %r197;
	add.s32 	%r1049, %r813, 1;
	setp.ne.s32 	%p42, %r1049, 5;
	@%p42 bra 	$L__BB1_42;
	st.local.u32 	[%rd1+4], %r968;
	st.local.v2.u32 	[%rd1+8], {%r967, %r966};
	st.local.v2.u32 	[%rd1+16], {%r965, %r964};
	setp.ne.s64 	%p43, %rd4, 3;
	@%p43 bra 	$L__BB1_115;
	mov.b32 	%r964, 0;
	mov.u32 	%r965, %r964;
	mov.u32 	%r966, %r964;
	mov.u32 	%r967, %r964;
	mov.u32 	%r968, %r964;
	mov.u32 	%r1141, %r964;
$L__BB1_79:
	mul.wide.u32 	%rd22, %r1141, 4;
	add.s64 	%rd23, %rd1, %rd22;
	ld.local.u32 	%r372, [%rd23+4];
	shl.b32 	%r373, %r1141, 5;
	mov.b32 	%r1147, 0;
$L__BB1_80:
	.pragma "nounroll";
	shr.u32 	%r816, %r372, %r1147;
	and.b32  	%r817, %r816, 1;
	setp.eq.b32 	%p44, %r817, 1;
	not.pred 	%p45, %p44;
	add.s32 	%r818, %r373, %r1147;
	mul.lo.s32 	%r819, %r818, 5;
	mul.wide.u32 	%rd24, %r819, 4;
	add.s64 	%rd8, %rd5, %rd24;
	@%p45 bra 	$L__BB1_82;
	ld.global.u32 	%r820, [%rd8];
	xor.b32  	%r968, %r968, %r820;
	ld.global.u32 	%r821, [%rd8+4];
	xor.b32  	%r967, %r967, %r821;
	ld.global.u32 	%r822, [%rd8+8];
	xor.b32  	%r966, %r966, %r822;
	ld.global.u32 	%r823, [%rd8+12];
	xor.b32  	%r965, %r965, %r823;
	ld.global.u32 	%r824, [%rd8+16];
	xor.b32  	%r964, %r964, %r824;
$L__BB1_82:
	and.b32  	%r826, %r816, 2;
	setp.eq.s32 	%p46, %r826, 0;
	@%p46 bra 	$L__BB1_84;
	ld.global.u32 	%r827, [%rd8+20];
	xor.b32  	%r968, %r968, %r827;
	ld.global.u32 	%r828, [%rd8+24];
	xor.b32  	%r967, %r967, %r828;
	ld.global.u32 	%r829, [%rd8+28];
	xor.b32  	%r966, %r966, %r829;
	ld.global.u32 	%r830, [%rd8+32];
	xor.b32  	%r965, %r965, %r830;
	ld.global.u32 	%r831, [%rd8+36];
	xor.b32  	%r964, %r964, %r831;
$L__BB1_84:
	and.b32  	%r833, %r816, 4;
	setp.eq.s32 	%p47, %r833, 0;
	@%p47 bra 	$L__BB1_86;
	ld.global.u32 	%r834, [%rd8+40];
	xor.b32  	%r968, %r968, %r834;
	ld.global.u32 	%r835, [%rd8+44];
	xor.b32  	%r967, %r967, %r835;
	ld.global.u32 	%r836, [%rd8+48];
	xor.b32  	%r966, %r966, %r836;
	ld.global.u32 	%r837, [%rd8+52];
	xor.b32  	%r965, %r965, %r837;
	ld.global.u32 	%r838, [%rd8+56];
	xor.b32  	%r964, %r964, %r838;
$L__BB1_86:
	and.b32  	%r840, %r816, 8;
	setp.eq.s32 	%p48, %r840, 0;
	@%p48 bra 	$L__BB1_88;
	ld.global.u32 	%r841, [%rd8+60];
	xor.b32  	%r968, %r968, %r841;
	ld.global.u32 	%r842, [%rd8+64];
	xor.b32  	%r967, %r967, %r842;
	ld.global.u32 	%r843, [%rd8+68];
	xor.b32  	%r966, %r966, %r843;
	ld.global.u32 	%r844, [%rd8+72];
	xor.b32  	%r965, %r965, %r844;
	ld.global.u32 	%r845, [%rd8+76];
	xor.b32  	%r964, %r964, %r845;
$L__BB1_88:
	and.b32  	%r847, %r816, 16;
	setp.eq.s32 	%p49, %r847, 0;
	@%p49 bra 	$L__BB1_90;
	ld.global.u32 	%r848, [%rd8+80];
	xor.b32  	%r968, %r968, %r848;
	ld.global.u32 	%r849, [%rd8+84];
	xor.b32  	%r967, %r967, %r849;
	ld.global.u32 	%r850, [%rd8+88];
	xor.b32  	%r966, %r966, %r850;
	ld.global.u32 	%r851, [%rd8+92];
	xor.b32  	%r965, %r965, %r851;
	ld.global.u32 	%r852, [%rd8+96];
	xor.b32  	%r964, %r964, %r852;
$L__BB1_90:
	and.b32  	%r854, %r816, 32;
	setp.eq.s32 	%p50, %r854, 0;
	@%p50 bra 	$L__BB1_92;
	ld.global.u32 	%r855, [%rd8+100];
	xor.b32  	%r968, %r968, %r855;
	ld.global.u32 	%r856, [%rd8+104];
	xor.b32  	%r967, %r967, %r856;
	ld.global.u32 	%r857, [%rd8+108];
	xor.b32  	%r966, %r966, %r857;
	ld.global.u32 	%r858, [%rd8+112];
	xor.b32  	%r965, %r965, %r858;
	ld.global.u32 	%r859, [%rd8+116];
	xor.b32  	%r964, %r964, %r859;
$L__BB1_92:
	and.b32  	%r861, %r816, 64;
	setp.eq.s32 	%p51, %r861, 0;
	@%p51 bra 	$L__BB1_94;
	ld.global.u32 	%r862, [%rd8+120];
	xor.b32  	%r968, %r968, %r862;
	ld.global.u32 	%r863, [%rd8+124];
	xor.b32  	%r967, %r967, %r863;
	ld.global.u32 	%r864, [%rd8+128];
	xor.b32  	%r966, %r966, %r864;
	ld.global.u32 	%r865, [%rd8+132];
	xor.b32  	%r965, %r965, %r865;
	ld.global.u32 	%r866, [%rd8+136];
	xor.b32  	%r964, %r964, %r866;
$L__BB1_94:
	and.b32  	%r868, %r816, 128;
	setp.eq.s32 	%p52, %r868, 0;
	@%p52 bra 	$L__BB1_96;
	ld.global.u32 	%r869, [%rd8+140];
	xor.b32  	%r968, %r968, %r869;
	ld.global.u32 	%r870, [%rd8+144];
	xor.b32  	%r967, %r967, %r870;
	ld.global.u32 	%r871, [%rd8+148];
	xor.b32  	%r966, %r966, %r871;
	ld.global.u32 	%r872, [%rd8+152];
	xor.b32  	%r965, %r965, %r872;
	ld.global.u32 	%r873, [%rd8+156];
	xor.b32  	%r964, %r964, %r873;
$L__BB1_96:
	and.b32  	%r875, %r816, 256;
	setp.eq.s32 	%p53, %r875, 0;
	@%p53 bra 	$L__BB1_98;
	ld.global.u32 	%r876, [%rd8+160];
	xor.b32  	%r968, %r968, %r876;
	ld.global.u32 	%r877, [%rd8+164];
	xor.b32  	%r967, %r967, %r877;
	ld.global.u32 	%r878, [%rd8+168];
	xor.b32  	%r966, %r966, %r878;
	ld.global.u32 	%r879, [%rd8+172];
	xor.b32  	%r965, %r965, %r879;
	ld.global.u32 	%r880, [%rd8+176];
	xor.b32  	%r964, %r964, %r880;
$L__BB1_98:
	and.b32  	%r882, %r816, 512;
	setp.eq.s32 	%p54, %r882, 0;
	@%p54 bra 	$L__BB1_100;
	ld.global.u32 	%r883, [%rd8+180];
	xor.b32  	%r968, %r968, %r883;
	ld.global.u32 	%r884, [%rd8+184];
	xor.b32  	%r967, %r967, %r884;
	ld.global.u32 	%r885, [%rd8+188];
	xor.b32  	%r966, %r966, %r885;
	ld.global.u32 	%r886, [%rd8+192];
	xor.b32  	%r965, %r965, %r886;
	ld.global.u32 	%r887, [%rd8+196];
	xor.b32  	%r964, %r964, %r887;
$L__BB1_100:
	and.b32  	%r889, %r816, 1024;
	setp.eq.s32 	%p55, %r889, 0;
	@%p55 bra 	$L__BB1_102;
	ld.global.u32 	%r890, [%rd8+200];
	xor.b32  	%r968, %r968, %r890;
	ld.global.u32 	%r891, [%rd8+204];
	xor.b32  	%r967, %r967, %r891;
	ld.global.u32 	%r892, [%rd8+208];
	xor.b32  	%r966, %r966, %r892;
	ld.global.u32 	%r893, [%rd8+212];
	xor.b32  	%r965, %r965, %r893;
	ld.global.u32 	%r894, [%rd8+216];
	xor.b32  	%r964, %r964, %r894;
$L__BB1_102:
	and.b32  	%r896, %r816, 2048;
	setp.eq.s32 	%p56, %r896, 0;
	@%p56 bra 	$L__BB1_104;
	ld.global.u32 	%r897, [%rd8+220];
	xor.b32  	%r968, %r968, %r897;
	ld.global.u32 	%r898, [%rd8+224];
	xor.b32  	%r967, %r967, %r898;
	ld.global.u32 	%r899, [%rd8+228];
	xor.b32  	%r966, %r966, %r899;
	ld.global.u32 	%r900, [%rd8+232];
	xor.b32  	%r965, %r965, %r900;
	ld.global.u32 	%r901, [%rd8+236];
	xor.b32  	%r964, %r964, %r901;
$L__BB1_104:
	and.b32  	%r903, %r816, 4096;
	setp.eq.s32 	%p57, %r903, 0;
	@%p57 bra 	$L__BB1_106;
	ld.global.u32 	%r904, [%rd8+240];
	xor.b32  	%r968, %r968, %r904;
	ld.global.u32 	%r905, [%rd8+244];
	xor.b32  	%r967, %r967, %r905;
	ld.global.u32 	%r906, [%rd8+248];
	xor.b32  	%r966, %r966, %r906;
	ld.global.u32 	%r907, [%rd8+252];
	xor.b32  	%r965, %r965, %r907;
	ld.global.u32 	%r908, [%rd8+256];
	xor.b32  	%r964, %r964, %r908;
$L__BB1_106:
	and.b32  	%r910, %r816, 8192;
	setp.eq.s32 	%p58, %r910, 0;
	@%p58 bra 	$L__BB1_108;
	ld.global.u32 	%r911, [%rd8+260];
	xor.b32  	%r968, %r968, %r911;
	ld.global.u32 	%r912, [%rd8+264];
	xor.b32  	%r967, %r967, %r912;
	ld.global.u32 	%r913, [%rd8+268];
	xor.b32  	%r966, %r966, %r913;
	ld.global.u32 	%r914, [%rd8+272];
	xor.b32  	%r965, %r965, %r914;
	ld.global.u32 	%r915, [%rd8+276];
	xor.b32  	%r964, %r964, %r915;
$L__BB1_108:
	and.b32  	%r917, %r816, 16384;
	setp.eq.s32 	%p59, %r917, 0;
	@%p59 bra 	$L__BB1_110;
	ld.global.u32 	%r918, [%rd8+280];
	xor.b32  	%r968, %r968, %r918;
	ld.global.u32 	%r919, [%rd8+284];
	xor.b32  	%r967, %r967, %r919;
	ld.global.u32 	%r920, [%rd8+288];
	xor.b32  	%r966, %r966, %r920;
	ld.global.u32 	%r921, [%rd8+292];
	xor.b32  	%r965, %r965, %r921;
	ld.global.u32 	%r922, [%rd8+296];
	xor.b32  	%r964, %r964, %r922;
$L__BB1_110:
	and.b32  	%r924, %r816, 32768;
	setp.eq.s32 	%p60, %r924, 0;
	@%p60 bra 	$L__BB1_112;
	ld.global.u32 	%r925, [%rd8+300];
	xor.b32  	%r968, %r968, %r925;
	ld.global.u32 	%r926, [%rd8+304];
	xor.b32  	%r967, %r967, %r926;
	ld.global.u32 	%r927, [%rd8+308];
	xor.b32  	%r966, %r966, %r927;
	ld.global.u32 	%r928, [%rd8+312];
	xor.b32  	%r965, %r965, %r928;
	ld.global.u32 	%r929, [%rd8+316];
	xor.b32  	%r964, %r964, %r929;
$L__BB1_112:
	add.s32 	%r1147, %r1147, 16;
	setp.ne.s32 	%p61, %r1147, 32;
	@%p61 bra 	$L__BB1_80;
	mad.lo.s32 	%r930, %r1141, -31, %r373;
	add.s32 	%r1141, %r930, 1;
	setp.ne.s32 	%p62, %r1141, 5;
	@%p62 bra 	$L__BB1_79;
	st.local.u32 	[%rd1+4], %r968;
	st.local.v2.u32 	[%rd1+8], {%r967, %r966};
	st.local.v2.u32 	[%rd1+16], {%r965, %r964};
$L__BB1_115:
	shr.u64 	%rd31, %rd3, 2;
	add.s32 	%r951, %r951, 1;
	setp.gt.u64 	%p63, %rd3, 3;
	@%p63 bra 	$L__BB1_3;
$L__BB1_116:
	shr.u32 	%r931, %r968, 2;
	xor.b32  	%r932, %r931, %r968;
	shl.b32 	%r933, %r964, 4;
	shl.b32 	%r934, %r932, 1;
	xor.b32  	%r935, %r934, %r933;
	xor.b32  	%r936, %r935, %r932;
	xor.b32  	%r1239, %r936, %r964;
	add.s32 	%r1238, %r2, 362437;
	add.s32 	%r937, %r1239, %r1238;
	cvt.rn.f32.u32 	%f2, %r937;
	fma.rn.f32 	%f3, %f2, 0f2F800000, 0f2F000000;
	setp.geu.f32 	%p64, %f3, %f1;
	@%p64 bra 	$L__BB1_121;
	cvta.to.global.u64 	%rd25, %rd10;
	shl.b64 	%rd26, %rd2, 2;
	add.s64 	%rd27, %rd25, %rd26;
	ld.global.u32 	%r555, [%rd27];
	mov.b32 	%r1244, 0;
$L__BB1_118:
	mov.u32 	%r560, %r966;
	mov.u32 	%r966, %r965;
	mov.u32 	%r965, %r964;
	mov.u32 	%r964, %r1239;
	shr.u32 	%r939, %r967, 2;
	xor.b32  	%r940, %r939, %r967;
	shl.b32 	%r941, %r964, 4;
	shl.b32 	%r942, %r940, 1;
	xor.b32  	%r943, %r942, %r941;
	xor.b32  	%r944, %r943, %r940;
	xor.b32  	%r1239, %r944, %r964;
	add.s32 	%r1238, %r1238, 362437;
	add.s32 	%r945, %r1239, %r1238;
	rem.u32 	%r565, %r945, %r567;
	setp.eq.s32 	%p65, %r565, %r555;
	add.s32 	%r566, %r1244, 1;
	setp.lt.u32 	%p66, %r1244, 99;
	and.pred  	%p67, %p65, %p66;
	mov.u32 	%r967, %r560;
	mov.u32 	%r1244, %r566;
	@%p67 bra 	$L__BB1_118;
	setp.eq.s32 	%p68, %r565, %r555;
	@%p68 bra 	$L__BB1_121;
	cvta.to.global.u64 	%rd28, %rd11;
	add.s64 	%rd30, %rd28, %rd26;
	st.global.u32 	[%rd30], %r565;
$L__BB1_121:
	ret;

}


// ===== COMPILED SASS (sm_100) =====

	.target	sm_100

	.elftype	@"ET_EXEC"


//--------------------- .note.nv.tkinfo           --------------------------
	.section	.note.nv.tkinfo,"",@"SHT_NOTE"
	.sectionflags	@"SHF_NOTE_NV_TKINFO"
	.tkinfo
        /*0018*/ 	.word	0x00000002
        /*0030*/ 	.string	""
        /*0030*/ 	.string	"ptxas"
        /*0030*/ 	.string	"Cuda compilation tools, release 13.0, V13.0.88"
        /*0030*/ 	.string	"Build cuda_13.0.r13.0/compiler.36424714_0"
        /*0030*/ 	.string	"-arch sm_100 -m 64 "



//--------------------- .note.nv.cuinfo           --------------------------
	.section	.note.nv.cuinfo,"",@"SHT_NOTE"
	.sectionflags	@"SHF_NOTE_NV_CUINFO"
        /*0018*/ 	.short	0x0002
        /*001a*/ 	.short	0x0064
        /*001c*/ 	.short	0x0082
	.zero		2


//--------------------- .nv.info                  --------------------------
	.section	.nv.info,"",@"SHT_CUDA_INFO"
	.align	4


	//----- nvinfo : EIATTR_REGCOUNT
	.align		4
        /*0000*/ 	.byte	0x04, 0x2f
        /*0002*/ 	.short	(.L_10 - .L_9)
	.align		4
.L_9:
        /*0004*/ 	.word	index@(_Z17createRingLatticePiS_ii)
        /*0008*/ 	.word	0x00000020


	//----- nvinfo : EIATTR_FRAME_SIZE
	.align		4
.L_10:
        /*000c*/ 	.byte	0x04, 0x11
        /*000e*/ 	.short	(.L_12 - .L_11)
	.align		4
.L_11:
        /*0010*/ 	.word	index@(_Z17createRingLatticePiS_ii)
        /*0014*/ 	.word	0x00000000


	//----- nvinfo : EIATTR_REGCOUNT
	.align		4
.L_12:
        /*0018*/ 	.byte	0x04, 0x2f
        /*001a*/ 	.short	(.L_14 - .L_13)
	.align		4
.L_13:
        /*001c*/ 	.word	index@(_Z11rewireEdgesPiS_iify)
        /*0020*/ 	.word	0x0000001f


	//----- nvinfo : EIATTR_FRAME_SIZE
	.align		4
.L_14:
        /*0024*/ 	.byte	0x04, 0x11
        /*0026*/ 	.short	(.L_16 - .L_15)
	.align		4
.L_15:
        /*0028*/ 	.word	index@(_Z11rewireEdgesPiS_iify)
        /*002c*/ 	.word	0x00000030


	//----- nvinfo : EIATTR_MIN_STACK_SIZE
	.align		4
.L_16:
        /*0030*/ 	.byte	0x04, 0x12
        /*0032*/ 	.short	(.L_18 - .L_17)
	.align		4
.L_17:
        /*0034*/ 	.word	index@(_Z11rewireEdgesPiS_iify)
        /*0038*/ 	.word	0x00000030


	//----- nvinfo : EIATTR_MIN_STACK_SIZE
	.align		4
.L_18:
        /*003c*/ 	.byte	0x04, 0x12
        /*003e*/ 	.short	(.L_20 - .L_19)
	.align		4
.L_19:
        /*0040*/ 	.word	index@(_Z17createRingLatticePiS_ii)
        /*0044*/ 	.word	0x00000000
.L_20:


//--------------------- .nv.compat                --------------------------
	.section	.nv.compat,"",@"SHT_CUDA_COMPAT_INFO"
	.align	4
        /*0000*/ 	.byte	0x02, 0x09, 0x00, 0x00, 0x02, 0x02, 0x01, 0x00, 0x02, 0x05, 0x05, 0x00, 0x03, 0x07, 0x01, 0x01
        /*0010*/ 	.byte	0x02, 0x03, 0x00, 0x00, 0x02, 0x06, 0x01, 0x00, 0x04, 0x0b, 0x08, 0x00, 0x09, 0x00, 0x00, 0x00
        /*0020*/ 	.byte	0x00, 0x00, 0x00, 0x00


//--------------------- .nv.info._Z11rewireEdgesPiS_iify --------------------------
	.section	.nv.info._Z11rewireEdgesPiS_iify,"",@"SHT_CUDA_INFO"
	.sectionflags	@""
	.align	4


	//----- nvinfo : EIATTR_CUDA_API_VERSION
	.align		4
        /*0000*/ 	.byte	0x04, 0x37
        /*0002*/ 	.short	(.L_22 - .L_21)
.L_21:
        /*0004*/ 	.word	0x00000082


	//----- nvinfo : EIATTR_KPARAM_INFO
	.align		4
.L_22:
        /*0008*/ 	.byte	0x04, 0x17
        /*000a*/ 	.short	(.L_24 - .L_23)
.L_23:
        /*000c*/ 	.word	0x00000000
        /*0010*/ 	.short	0x0005
        /*0012*/ 	.short	0x0020
        /*0014*/ 	.byte	0x00, 0xf0, 0x21, 0x00


	//----- nvinfo : EIATTR_KPARAM_INFO
	.align		4
.L_24:
        /*0018*/ 	.byte	0x04, 0x17
        /*001a*/ 	.short	(.L_26 - .L_25)
.L_25:
        /*001c*/ 	.word	0x00000000
        /*0020*/ 	.short	0x0004
        /*0022*/ 	.short	0x0018
        /*0024*/ 	.byte	0x00, 0xf0, 0x11, 0x00


	//----- nvinfo : EIATTR_KPARAM_INFO
	.align		4
.L_26:
        /*0028*/ 	.byte	0x04, 0x17
        /*002a*/ 	.short	(.L_28 - .L_27)
.L_27:
        /*002c*/ 	.word	0x00000000
        /*0030*/ 	.short	0x0003
        /*0032*/ 	.short	0x0014
        /*0034*/ 	.byte	0x00, 0xf0, 0x11, 0x00


	//----- nvinfo : EIATTR_KPARAM_INFO
	.align		4
.L_28:
        /*0038*/ 	.byte	0x04, 0x17
        /*003a*/ 	.short	(.L_30 - .L_29)
.L_29:
        /*003c*/ 	.word	0x00000000
        /*0040*/ 	.short	0x0002
        /*0042*/ 	.short	0x0010
        /*0044*/ 	.byte	0x00, 0xf0, 0x11, 0x00


	//----- nvinfo : EIATTR_KPARAM_INFO
	.align		4
.L_30:
        /*0048*/ 	.byte	0x04, 0x17
        /*004a*/ 	.short	(.L_32 - .L_31)
.L_31:
        /*004c*/ 	.word	0x00000000
        /*0050*/ 	.short	0x0001
        /*0052*/ 	.short	0x0008
        /*0054*/ 	.byte	0x00, 0xf5, 0x21, 0x00


	//----- nvinfo : EIATTR_KPARAM_INFO
	.align		4
.L_32:
        /*0058*/ 	.byte	0x04, 0x17
        /*005a*/ 	.short	(.L_34 - .L_33)
.L_33:
        /*005c*/ 	.word	0x00000000
        /*0060*/ 	.short	0x0000
        /*0062*/ 	.short	0x0000
        /*0064*/ 	.byte	0x00, 0xf5, 0x21, 0x00


	//----- nvinfo : EIATTR_SPARSE_MMA_MASK
	.align		4
.L_34:
        /*0068*/ 	.byte	0x03, 0x50
        /*006a*/ 	.short	0x0000


	//----- nvinfo : EIATTR_MAXREG_COUNT
	.align		4
        /*006c*/ 	.byte	0x03, 0x1b
        /*006e*/ 	.short	0x00ff


	//----- nvinfo : EIATTR_MERCURY_ISA_VERSION
	.align		4
        /*0070*/ 	.byte	0x03, 0x5f
        /*0072*/ 	.short	0x0101


	//----- nvinfo : EIATTR_VRC_CTA_INIT_COUNT
	.align		4
        /*0074*/ 	.byte	0x02, 0x4a
	.zero		1
	.zero		1


	//----- nvinfo : EIATTR_EXIT_INSTR_OFFSETS
	.align		4
        /*0078*/ 	.byte	0x04, 0x1c
        /*007a*/ 	.short	(.L_36 - .L_35)


	//   ....[0]....
.L_35:
        /*007c*/ 	.word	0x00000080


	//   ....[1]....
        /*0080*/ 	.word	0x00002830


	//   ....[2]....
        /*0084*/ 	.word	0x00002b80


	//   ....[3]....
        /*0088*/ 	.word	0x00002bd0


	//----- nvinfo : EIATTR_CRS_STACK_SIZE
	.align		4
.L_36:
        /*008c*/ 	.byte	0x04, 0x1e
        /*008e*/ 	.short	(.L_38 - .L_37)
.L_37:
        /*0090*/ 	.word	0x00000000


	//----- nvinfo : EIATTR_CBANK_PARAM_SIZE
	.align		4
.L_38:
        /*0094*/ 	.byte	0x03, 0x19
        /*0096*/ 	.short	0x0028


	//----- nvinfo : EIATTR_PARAM_CBANK
	.align		4
        /*0098*/ 	.byte	0x04, 0x0a
        /*009a*/ 	.short	(.L_40 - .L_39)
	.align		4
.L_39:
        /*009c*/ 	.word	index@(.nv.constant0._Z11rewireEdgesPiS_iify)
        /*00a0*/ 	.short	0x0380
        /*00a2*/ 	.short	0x0028


	//----- nvinfo : EIATTR_SW_WAR
	.align		4
.L_40:
        /*00a4*/ 	.byte	0x04, 0x36
        /*00a6*/ 	.short	(.L_42 - .L_41)
.L_41:
        /*00a8*/ 	.word	0x00000008
.L_42:


//--------------------- .nv.info._Z17createRingLatticePiS_ii --------------------------
	.section	.nv.info._Z17createRingLatticePiS_ii,"",@"SHT_CUDA_INFO"
	.sectionflags	@""
	.align	4


	//----- nvinfo : EIATTR_CUDA_API_VERSION
	.align		4
        /*0000*/ 	.byte	0x04, 0x37
        /*0002*/ 	.short	(.L_44 - .L_43)
.L_43:
        /*0004*/ 	.word	0x00000082


	//----- nvinfo : EIATTR_KPARAM_INFO
	.align		4
.L_44:
        /*0008*/ 	.byte	0x04, 0x17
        /*000a*/ 	.short	(.L_46 - .L_45)
.L_45:
        /*000c*/ 	.word	0x00000000
        /*0010*/ 	.short	0x0003
        /*0012*/ 	.short	0x0014
        /*0014*/ 	.byte	0x00, 0xf0, 0x11, 0x00


	//----- nvinfo : EIATTR_KPARAM_INFO
	.align		4
.L_46:
        /*0018*/ 	.byte	0x04, 0x17
        /*001a*/ 	.short	(.L_48 - .L_47)
.L_47:
        /*001c*/ 	.word	0x00000000
        /*0020*/ 	.short	0x0002
        /*0022*/ 	.short	0x0010
        /*0024*/ 	.byte	0x00, 0xf0, 0x11, 0x00


	//----- nvinfo : EIATTR_KPARAM_INFO
	.align		4
.L_48:
        /*0028*/ 	.byte	0x04, 0x17
        /*002a*/ 	.short	(.L_50 - .L_49)
.L_49:
        /*002c*/ 	.word	0x00000000
        /*0030*/ 	.short	0x0001
        /*0032*/ 	.short	0x0008
        /*0034*/ 	.byte	0x00, 0xf5, 0x21, 0x00


	//----- nvinfo : EIATTR_KPARAM_INFO
	.align		4
.L_50:
        /*0038*/ 	.byte	0x04, 0x17
        /*003a*/ 	.short	(.L_52 - .L_51)
.L_51:
        /*003c*/ 	.word	0x00000000
        /*0040*/ 	.short	0x0000
        /*0042*/ 	.short	0x0000
        /*0044*/ 	.byte	0x00, 0xf5, 0x21, 0x00


	//----- nvinfo : EIATTR_SPARSE_MMA_MASK
	.align		4
.L_52:
        /*0048*/ 	.byte	0x03, 0x50
        /*004a*/ 	.short	0x0000


	//----- nvinfo : EIATTR_MAXREG_COUNT
	.align		4
        /*004c*/ 	.byte	0x03, 0x1b
        /*004e*/ 	.short	0x00ff


	//----- nvinfo : EIATTR_MERCURY_ISA_VERSION
	.align		4
        /*0050*/ 	.byte	0x03, 0x5f
        /*0052*/ 	.short	0x0101


	//----- nvinfo : EIATTR_VRC_CTA_INIT_COUNT
	.align		4
        /*0054*/ 	.byte	0x02, 0x4a
	.zero		1
	.zero		1


	//----- nvinfo : EIATTR_EXIT_INSTR_OFFSETS
	.align		4
        /*0058*/ 	.byte	0x04, 0x1c
        /*005a*/ 	.short	(.L_54 - .L_53)


	//   ....[0]....
.L_53:
        /*005c*/ 	.word	0x00000090


	//   ....[1]....
        /*0060*/ 	.word	0x000000c0


	//   ....[2]....
        /*0064*/ 	.word	0x00000b70


	//   ....[3]....
        /*0068*/ 	.word	0x00000fe0


	//----- nvinfo : EIATTR_CBANK_PARAM_SIZE
	.align		4
.L_54:
        /*006c*/ 	.byte	0x03, 0x19
        /*006e*/ 	.short	0x0018


	//----- nvinfo : EIATTR_PARAM_CBANK
	.align		4
        /*0070*/ 	.byte	0x04, 0x0a
        /*0072*/ 	.short	(.L_56 - .L_55)
	.align		4
.L_55:
        /*0074*/ 	.word	index@(.nv.constant0._Z17createRingLatticePiS_ii)
        /*0078*/ 	.short	0x0380
        /*007a*/ 	.short	0x0018


	//----- nvinfo : EIATTR_SW_WAR
	.align		4
.L_56:
        /*007c*/ 	.byte	0x04, 0x36
        /*007e*/ 	.short	(.L_58 - .L_57)
.L_57:
        /*0080*/ 	.word	0x00000008
.L_58:


//--------------------- .nv.callgraph             --------------------------
	.section	.nv.callgraph,"",@"SHT_CUDA_CALLGRAPH"
	.align	4
	.sectionentsize	8
	.align		4
        /*0000*/ 	.word	0x00000000
	.align		4
        /*0004*/ 	.word	0xffffffff
	.align		4
        /*0008*/ 	.word	0x00000000
	.align		4
        /*000c*/ 	.word	0xfffffffe
	.align		4
        /*0010*/ 	.word	0x00000000
	.align		4
        /*0014*/ 	.word	0xfffffffd
	.align		4
        /*0018*/ 	.word	0x00000000
	.align		4
        /*001c*/ 	.word	0xfffffffc


//--------------------- .nv.constant4             --------------------------
	.section	.nv.constant4,"a",@progbits
	.align	8
	.align		8
.nv.constant4:
        /*0000*/ 	.dword	precalc_xorwow_matrix
	.align		8
        /*0008*/ 	.dword	precalc_xorwow_offset_matrix
	.align		8
        /*0010*/ 	.dword	mrg32k3aM1
	.align		8
        /*0018*/ 	.dword	mrg32k3aM2
	.align		8
        /*0020*/ 	.dword	mrg32k3aM1SubSeq
	.align		8
        /*0028*/ 	.dword	mrg32k3aM2SubSeq
	.align		8
        /*0030*/ 	.dword	mrg32k3aM1Seq
	.align		8
        /*0038*/ 	.dword	mrg32k3aM2Seq


//--------------------- .nv.constant3             --------------------------
	.section	.nv.constant3,"a",@progbits
	.align	8
.nv.constant3:
	.type		__cr_lgamma_table,@object
	.size		__cr_lgamma_table,(.L_8 - __cr_lgamma_table)
__cr_lgamma_table:
        /*0000*/ 	.byte	0x00, 0x00, 0x00, 0x00, 0x00, 0x00, 0x00, 0x00, 0x00, 0x00, 0x00, 0x00, 0x00, 0x00, 0x00, 0x00
        /*0010*/ 	.byte	0xef, 0x39, 0xfa, 0xfe, 0x42, 0x2e, 0xe6, 0x3f, 0x02, 0x20, 0x2a, 0xfa, 0x0b, 0xab, 0xfc, 0x3f
        /*0020*/ 	.byte	0xf9, 0x2c, 0x92, 0x7c, 0xa7, 0x6c, 0x09, 0x40, 0xc9, 0x79, 0x44, 0x3c, 0x64, 0x26, 0x13, 0x40
        /*0030*/ 	.byte	0xca, 0x01, 0xcf, 0x3a, 0x27, 0x51, 0x1a, 0x40, 0x30, 0xcc, 0x2d, 0xf3, 0xe1, 0x0c, 0x21, 0x40
        /*0040*/ 	.byte	0x0d, 0xb7, 0xfc, 0x82, 0x8e, 0x35, 0x25, 0x40
.L_8:


//--------------------- .text._Z11rewireEdgesPiS_iify --------------------------
	.section	.text._Z11rewireEdgesPiS_iify,"ax",@progbits
	.align	128
        .global         _Z11rewireEdgesPiS_iify
        .type           _Z11rewireEdgesPiS_iify,@function
        .size           _Z11rewireEdgesPiS_iify,(.L_x_18 - _Z11rewireEdgesPiS_iify)
        .other          _Z11rewireEdgesPiS_iify,@"STO_CUDA_ENTRY STV_DEFAULT"
_Z11rewireEdgesPiS_iify:
.text._Z11rewireEdgesPiS_iify:
[----:B------:R-:W0:Y:S01]  /*0000*/  LDC R1, c[0x0][0x37c] ;  /* 0x0000df00ff017b82 */ /* 0x000e220000000800 */
[----:B------:R-:W1:Y:S07]  /*0010*/  S2R R3, SR_TID.X ;  /* 0x0000000000037919 */ /* 0x000e6e0000002100 */
[----:B------:R-:W1:Y:S01]  /*0020*/  S2UR UR4, SR_CTAID.X ;  /* 0x00000000000479c3 */ /* 0x000e620000002500 */
[----:B------:R-:W2:Y:S01]  /*0030*/  LDCU UR5, c[0x0][0x390] ;  /* 0x00007200ff0577ac */ /* 0x000ea20008000800 */
[----:B0-----:R-:W-:-:S06]  /*0040*/  VIADD R1, R1, 0xffffffd0 ;  /* 0xffffffd001017836 */ /* 0x001fcc0000000000 */
[----:B------:R-:W1:Y:S02]  /*0050*/  LDC R12, c[0x0][0x360] ;  /* 0x0000d800ff0c7b82 */ /* 0x000e640000000800 */
[----:B-1----:R-:W-:-:S05]  /*0060*/  IMAD R12, R12, UR4, R3 ;  /* 0x000000040c0c7c24 */ /* 0x002fca000f8e0203 */
[----:B--2---:R-:W-:-:S13]  /*0070*/  ISETP.GE.AND P0, PT, R12, UR5, PT ;  /* 0x000000050c007c0c */ /* 0x004fda000bf06270 */
[----:B------:R-:W-:Y:S05]  /*0080*/  @P0 EXIT ;  /* 0x000000000000094d */ /* 0x000fea0003800000 */
[----:B------:R-:W0:Y:S01]  /*0090*/  LDC.64 R2, c[0x0][0x3a0] ;  /* 0x0000e800ff027b82 */ /* 0x000e220000000a00 */
[----:B------:R-:W-:Y:S01]  /*00a0*/  ISETP.NE.AND P0, PT, R12, RZ, PT ;  /* 0x000000ff0c00720c */ /* 0x000fe20003f05270 */
[----:B------:R-:W1:Y:S01]  /*00b0*/  LDCU.64 UR6, c[0x0][0x358] ;  /* 0x00006b00ff0677ac */ /* 0x000e620008000a00 */
[----:B------:R-:W-:Y:S01]  /*00c0*/  BSSY.RECONVERGENT B0, `(.L_x_0) ;  /* 0x0000263000007945 */ /* 0x000fe20003800200 */
[----:B0-----:R-:W-:Y:S02]  /*00d0*/  LOP3.LUT R0, R2, 0xaad26b49, RZ, 0x3c, !PT ;  /* 0xaad26b4902007812 */ /* 0x001fe400078e3cff */
[----:B------:R-:W-:-:S03]  /*00e0*/  LOP3.LUT R2, R3, 0xf7dcefdd, RZ, 0x3c, !PT ;  /* 0xf7dcefdd03027812 */ /* 0x000fc600078e3cff */
[----:B------:R-:W-:Y:S02]  /*00f0*/  IMAD R0, R0, 0x4182bed5, RZ ;  /* 0x4182bed500007824 */ /* 0x000fe400078e02ff */
[----:B------:R-:W-:Y:S02]  /*0100*/  IMAD R5, R2, -0x658354e5, RZ ;  /* 0x9a7cab1b02057824 */ /* 0x000fe400078e02ff */
[C---:B------:R-:W-:Y:S01]  /*0110*/  VIADD R7, R0.reuse, 0x583f19 ;  /* 0x00583f1900077836 */ /* 0x040fe20000000000 */
[C---:B------:R-:W-:Y:S01]  /*0120*/  LOP3.LUT R2, R0.reuse, 0x159a55e5, RZ, 0x3c, !PT ;  /* 0x159a55e500027812 */ /* 0x040fe200078e3cff */
[C---:B------:R-:W-:Y:S01]  /*0130*/  IMAD.IADD R4, R0.reuse, 0x1, R5 ;  /* 0x0000000100047824 */ /* 0x040fe200078e0205 */
[C---:B------:R-:W-:Y:S01]  /*0140*/  LOP3.LUT R6, R5.reuse, 0x5491333, RZ, 0x3c, !PT ;  /* 0x0549133305067812 */ /* 0x040fe200078e3cff */
[----:B------:R-:W-:Y:S02]  /*0150*/  VIADD R3, R5, 0x1f123bb5 ;  /* 0x1f123bb505037836 */ /* 0x000fe40000000000 */
[----:B------:R-:W-:Y:S01]  /*0160*/  VIADD R5, R0, 0x75bcd15 ;  /* 0x075bcd1500057836 */ /* 0x000fe20000000000 */
[----:B------:R-:W-:Y:S01]  /*0170*/  SHF.R.S32.HI R0, RZ, 0x1f, R12 ;  /* 0x0000001fff007819 */ /* 0x000fe2000001140c */
[----:B------:R-:W-:Y:S01]  /*0180*/  VIADD R4, R4, 0x64f0c9 ;  /* 0x0064f0c904047836 */ /* 0x000fe20000000000 */
[----:B------:R0:W-:Y:S04]  /*0190*/  STL.64 [R1+0x8], R2 ;  /* 0x0000080201007387 */ /* 0x0001e80000100a00 */
[----:B------:R0:W-:Y:S04]  /*01a0*/  STL.64 [R1+0x10], R6 ;  /* 0x0000100601007387 */ /* 0x0001e80000100a00 */
[----:B------:R0:W-:Y:S01]  /*01b0*/  STL.64 [R1], R4 ;  /* 0x0000000401007387 */ /* 0x0001e20000100a00 */
[----:B-1----:R-:W-:Y:S05]  /*01c0*/  @!P0 BRA `(.L_x_1) ;  /* 0x0000002400488947 */ /* 0x002fea0003800000 */
[----:B------:R-:W-:Y:S02]  /*01d0*/  IMAD.MOV.U32 R15, RZ, RZ, R0 ;  /* 0x000000ffff0f7224 */ /* 0x000fe400078e0000 */
[----:B------:R-:W-:Y:S02]  /*01e0*/  IMAD.MOV.U32 R13, RZ, RZ, RZ ;  /* 0x000000ffff0d7224 */ /* 0x000fe400078e00ff */
[----:B0-----:R-:W-:-:S07]  /*01f0*/  IMAD.MOV.U32 R4, RZ, RZ, R12 ;  /* 0x000000ffff047224 */ /* 0x001fce00078e000c */
.L_x_10:
[----:B------:R-:W-:Y:S01]  /*0200*/  LOP3.LUT R0, R4, 0x3, RZ, 0xc0, !PT ;  /* 0x0000000304007812 */ /* 0x000fe200078ec0ff */
[----:B------:R-:W-:Y:S03]  /*0210*/  BSSY.RECONVERGENT B1, `(.L_x_2) ;  /* 0x0000247000017945 */ /* 0x000fe60003800200 */
[----:B------:R-:W-:-:S04]  /*0220*/  ISETP.NE.U32.AND P0, PT, R0, RZ, PT ;  /* 0x000000ff0000720c */ /* 0x000fc80003f05070 */
[----:B------:R-:W-:-:S13]  /*0230*/  ISETP.NE.AND.EX P0, PT, RZ, RZ, PT, P0 ;  /* 0x000000ffff00720c */ /* 0x000fda0003f05300 */
[----:B0-----:R-:W-:Y:S05]  /*0240*/  @!P0 BRA `(.L_x_3) ;  /* 0x00000024000c8947 */ /* 0x001fea0003800000 */
[----:B------:R-:W0:Y:S01]  /*0250*/  LDC.64 R8, c[0x4][RZ] ;  /* 0x01000000ff087b82 */ /* 0x000e220000000a00 */
[----:B------:R-:W-:Y:S01]  /*0260*/  IMAD.MOV.U32 R0, RZ, RZ, RZ ;  /* 0x000000ffff007224 */ /* 0x000fe200078e00ff */
[----:B------:R-:W-:Y:S02]  /*0270*/  CS2R R6, SRZ ;  /* 0x0000000000067805 */ /* 0x000fe4000001ff00 */
[----:B------:R-:W-:Y:S01]  /*0280*/  CS2R R2, SRZ ;  /* 0x0000000000027805 */ /* 0x000fe2000001ff00 */
[----:B------:R-:W-:Y:S02]  /*0290*/  IMAD.MOV.U32 R5, RZ, RZ, RZ ;  /* 0x000000ffff057224 */ /* 0x000fe400078e00ff */
[----:B0-----:R-:W-:-:S07]  /*02a0*/  IMAD.WIDE.U32 R8, R13, 0xc80, R8 ;  /* 0x00000c800d087825 */ /* 0x001fce00078e0008 */
.L_x_5:
[----:B------:R-:W-:-:S06]  /*02b0*/  IMAD R14, R0, 0x4, R1 ;  /* 0x00000004000e7824 */ /* 0x000fcc00078e0201 */
[----:B------:R-:W5:Y:S01]  /*02c0*/  LDL R14, [R14+0x4] ;  /* 0x000004000e0e7983 */ /* 0x000f620000100800 */
[----:B------:R-:W-:-:S05]  /*02d0*/  UMOV UR4, URZ ;  /* 0x000000ff00047c82 */ /* 0x000fca0008000000 */
.L_x_4:
[----:B-----5:R-:W-:Y:S01]  /*02e0*/  SHF.R.U32.HI R22, RZ, UR4, R14 ;  /* 0x00000004ff167c19 */ /* 0x020fe2000801160e */
[----:B------:R-:W-:-:S03]  /*02f0*/  IMAD.SHL.U32 R10, R0, 0x20, RZ ;  /* 0x00000020000a7824 */ /* 0x000fc600078e00ff */
[----:B------:R-:W-:Y:S01]  /*0300*/  LOP3.LUT R11, R22, 0x1, RZ, 0xc0, !PT ;  /* 0x00000001160b7812 */ /* 0x000fe200078ec0ff */
[----:B------:R-:W-:-:S03]  /*0310*/  VIADD R10, R10, UR4 ;  /* 0x000000040a0a7c36 */ /* 0x000fc60008000000 */
[----:B------:R-:W-:Y:S01]  /*0320*/  ISETP.NE.U32.AND P0, PT, R11, 0x1, PT ;  /* 0x000000010b00780c */ /* 0x000fe20003f05070 */
[----:B------:R-:W-:-:S03]  /*0330*/  IMAD R11, R10, 0x5, RZ ;  /* 0x000000050a0b7824 */ /* 0x000fc600078e02ff */
[----:B------:R-:W-:Y:S01]  /*0340*/  R2P PR, R22, 0x7e ;  /* 0x0000007e16007804 */ /* 0x000fe20000000000 */
[----:B------:R-:W-:-:S08]  /*0350*/  IMAD.WIDE.U32 R10, R11, 0x4, R8 ;  /* 0x000000040b0a7825 */ /* 0x000fd000078e0008 */
[----:B------:R-:W2:Y:S04]  /*0360*/  @!P0 LDG.E R16, desc[UR6][R10.64+0x10] ;  /* 0x000010060a108981 */ /* 0x000ea8000c1e1900 */
[----:B------:R-:W3:Y:S04]  /*0370*/  @P1 LDG.E R18, desc[UR6][R10.64+0x24] ;  /* 0x000024060a121981 */ /* 0x000ee8000c1e1900 */
[----:B------:R-:W4:Y:S04]  /*0380*/  @P2 LDG.E R20, desc[UR6][R10.64+0x38] ;  /* 0x000038060a142981 */ /* 0x000f28000c1e1900 */
[----:B------:R-:W4:Y:S04]  /*0390*/  @P3 LDG.E R24, desc[UR6][R10.64+0x4c] ;  /* 0x00004c060a183981 */ /* 0x000f28000c1e1900 */
[----:B------:R-:W4:Y:S04]  /*03a0*/  @P4 LDG.E R26, desc[UR6][R10.64+0x60] ;  /* 0x000060060a1a4981 */ /* 0x000f28000c1e1900 */
[----:B------:R-:W4:Y:S04]  /*03b0*/  @!P0 LDG.E R17, desc[UR6][R10.64+0x4] ;  /* 0x000004060a118981 */ /* 0x000f28000c1e1900 */
[----:B------:R-:W4:Y:S04]  /*03c0*/  @!P0 LDG.E R19, desc[UR6][R10.64+0xc] ;  /* 0x00000c060a138981 */ /* 0x000f28000c1e1900 */
[----:B------:R-:W4:Y:S04]  /*03d0*/  @P1 LDG.E R21, desc[UR6][R10.64+0x18] ;  /* 0x000018060a151981 */ /* 0x000f28000c1e1900 */
[----:B------:R-:W4:Y:S04]  /*03e0*/  @P3 LDG.E R23, desc[UR6][R10.64+0x40] ;  /* 0x000040060a173981 */ /* 0x000f28000c1e1900 */
[----:B------:R-:W4:Y:S04]  /*03f0*/  @P5 LDG.E R25, desc[UR6][R10.64+0x70] ;  /* 0x000070060a195981 */ /* 0x000f28000c1e1900 */
[----:B------:R-:W4:Y:S01]  /*0400*/  @P6 LDG.E R28, desc[UR6][R10.64+0x88] ;  /* 0x000088060a1c6981 */ /* 0x000f22000c1e1900 */
[----:B--2---:R-:W-:-:S03]  /*0410*/  @!P0 LOP3.LUT R7, R7, R16, RZ, 0x3c, !PT ;  /* 0x0000001007078212 */ /* 0x004fc600078e3cff */
[----:B------:R-:W2:Y:S01]  /*0420*/  @!P0 LDG.E R16, desc[UR6][R10.64] ;  /* 0x000000060a108981 */ /* 0x000ea2000c1e1900 */
[----:B---3--:R-:W-:-:S03]  /*0430*/  @P1 LOP3.LUT R7, R7, R18, RZ, 0x3c, !PT ;  /* 0x0000001207071212 */ /* 0x008fc600078e3cff */
[----:B------:R-:W3:Y:S01]  /*0440*/  @!P0 LDG.E R18, desc[UR6][R10.64+0x8] ;  /* 0x000008060a128981 */ /* 0x000ee2000c1e1900 */
[----:B----4-:R-:W-:-:S03]  /*0450*/  @P2 LOP3.LUT R7, R7, R20, RZ, 0x3c, !PT ;  /* 0x0000001407072212 */ /* 0x010fc600078e3cff */
[----:B------:R-:W4:Y:S01]  /*0460*/  @P1 LDG.E R20, desc[UR6][R10.64+0x14] ;  /* 0x000014060a141981 */ /* 0x000f22000c1e1900 */
[----:B------:R-:W-:-:S03]  /*0470*/  @P3 LOP3.LUT R7, R7, R24, RZ, 0x3c, !PT ;  /* 0x0000001807073212 */ /* 0x000fc600078e3cff */
[----:B------:R-:W4:Y:S01]  /*0480*/  @P5 LDG.E R24, desc[UR6][R10.64+0x74] ;  /* 0x000074060a185981 */ /* 0x000f22000c1e1900 */
[----:B------:R-:W-:-:S03]  /*0490*/  @P4 LOP3.LUT R7, R7, R26, RZ, 0x3c, !PT ;  /* 0x0000001a07074212 */ /* 0x000fc600078e3cff */
[----:B------:R-:W4:Y:S01]  /*04a0*/  @P3 LDG.E R26, desc[UR6][R10.64+0x44] ;  /* 0x000044060a1a3981 */ /* 0x000f22000c1e1900 */
[----:B------:R-:W-:-:S03]  /*04b0*/  @!P0 LOP3.LUT R2, R2, R17, RZ, 0x3c, !PT ;  /* 0x0000001102028212 */ /* 0x000fc600078e3cff */
[----:B------:R-:W4:Y:S01]  /*04c0*/  @P1 LDG.E R17, desc[UR6][R10.64+0x20] ;  /* 0x000020060a111981 */ /* 0x000f22000c1e1900 */
[----:B------:R-:W-:-:S03]  /*04d0*/  @!P0 LOP3.LUT R6, R6, R19, RZ, 0x3c, !PT ;  /* 0x0000001306068212 */ /* 0x000fc600078e3cff */
[----:B------:R-:W4:Y:S01]  /*04e0*/  @P2 LDG.E R19, desc[UR6][R10.64+0x2c] ;  /* 0x00002c060a132981 */ /* 0x000f22000c1e1900 */
[----:B------:R-:W-:-:S03]  /*04f0*/  @P1 LOP3.LUT R2, R2, R21, RZ, 0x3c, !PT ;  /* 0x0000001502021212 */ /* 0x000fc600078e3cff */
[----:B------:R-:W4:Y:S01]  /*0500*/  @P2 LDG.E R21, desc[UR6][R10.64+0x34] ;  /* 0x000034060a152981 */ /* 0x000f22000c1e1900 */
[----:B--2---:R-:W-:-:S03]  /*0510*/  @!P0 LOP3.LUT R5, R5, R16, RZ, 0x3c, !PT ;  /* 0x0000001005058212 */ /* 0x004fc600078e3cff */
[----:B------:R-:W2:Y:S01]  /*0520*/  @P1 LDG.E R16, desc[UR6][R10.64+0x1c] ;  /* 0x00001c060a101981 */ /* 0x000ea2000c1e1900 */
[----:B---3--:R-:W-:-:S03]  /*0530*/  @!P0 LOP3.LUT R3, R3, R18, RZ, 0x3c, !PT ;  /* 0x0000001203038212 */ /* 0x008fc600078e3cff */
[----:B------:R-:W3:Y:S01]  /*0540*/  @P2 LDG.E R18, desc[UR6][R10.64+0x28] ;  /* 0x000028060a122981 */ /* 0x000ee2000c1e1900 */
[----:B----4-:R-:W-:-:S03]  /*0550*/  @P1 LOP3.LUT R5, R5, R20, RZ, 0x3c, !PT ;  /* 0x0000001405051212 */ /* 0x010fc600078e3cff */
[----:B------:R-:W4:Y:S01]  /*0560*/  @P2 LDG.E R20, desc[UR6][R10.64+0x30] ;  /* 0x000030060a142981 */ /* 0x000f22000c1e1900 */
[----:B------:R-:W-:-:S03]  /*0570*/  @P5 LOP3.LUT R7, R7, R24, RZ, 0x3c, !PT ;  /* 0x0000001807075212 */ /* 0x000fc600078e3cff */
[----:B------:R-:W4:Y:S01]  /*0580*/  @P3 LDG.E R24, desc[UR6][R10.64+0x3c] ;  /* 0x00003c060a183981 */ /* 0x000f22000c1e1900 */
[----:B------:R-:W-:-:S03]  /*0590*/  @P1 LOP3.LUT R6, R6, R17, RZ, 0x3c, !PT ;  /* 0x0000001106061212 */ /* 0x000fc600078e3cff */
[----:B------:R-:W4:Y:S01]  /*05a0*/  @P3 LDG.E R17, desc[UR6][R10.64+0x48] ;  /* 0x000048060a113981 */ /* 0x000f22000c1e1900 */
[----:B------:R-:W-:-:S03]  /*05b0*/  @P2 LOP3.LUT R2, R2, R19, RZ, 0x3c, !PT ;  /* 0x0000001302022212 */ /* 0x000fc600078e3cff */
[----:B------:R-:W4:Y:S01]  /*05c0*/  @P4 LDG.E R19, desc[UR6][R10.64+0x54] ;  /* 0x000054060a134981 */ /* 0x000f22000c1e1900 */
[----:B------:R-:W-:Y:S02]  /*05d0*/  @P2 LOP3.LUT R6, R6, R21, RZ, 0x3c, !PT ;  /* 0x0000001506062212 */ /* 0x000fe400078e3cff */
[----:B------:R-:W-:Y:S01]  /*05e0*/  @P3 LOP3.LUT R2, R2, R23, RZ, 0x3c, !PT ;  /* 0x0000001702023212 */ /* 0x000fe200078e3cff */
[----:B------:R-:W4:Y:S04]  /*05f0*/  @P4 LDG.E R21, desc[UR6][R10.64+0x5c] ;  /* 0x00005c060a154981 */ /* 0x000f28000c1e1900 */
[----:B------:R-:W4:Y:S01]  /*0600*/  @P5 LDG.E R23, desc[UR6][R10.64+0x68] ;  /* 0x000068060a175981 */ /* 0x000f22000c1e1900 */
[----:B--2---:R-:W-:-:S03]  /*0610*/  @P1 LOP3.LUT R3, R3, R16, RZ, 0x3c, !PT ;  /* 0x0000001003031212 */ /* 0x004fc600078e3cff */
[----:B------:R-:W2:Y:S01]  /*0620*/  @P4 LDG.E R16, desc[UR6][R10.64+0x50] ;  /* 0x000050060a104981 */ /* 0x000ea2000c1e1900 */
[----:B---3--:R-:W-:-:S03]  /*0630*/  @P2 LOP3.LUT R5, R5, R18, RZ, 0x3c, !PT ;  /* 0x0000001205052212 */ /* 0x008fc600078e3cff */
[----:B------:R-:W3:Y:S01]  /*0640*/  @P4 LDG.E R18, desc[UR6][R10.64+0x58] ;  /* 0x000058060a124981 */ /* 0x000ee2000c1e1900 */
[----:B----4-:R-:W-:-:S03]  /*0650*/  @P2 LOP3.LUT R3, R3, R20, RZ, 0x3c, !PT ;  /* 0x0000001403032212 */ /* 0x010fc600078e3cff */
[----:B------:R-:W4:Y:S01]  /*0660*/  @P5 LDG.E R20, desc[UR6][R10.64+0x64] ;  /* 0x000064060a145981 */ /* 0x000f22000c1e1900 */
[----:B------:R-:W-:-:S03]  /*0670*/  @P3 LOP3.LUT R5, R5, R24, RZ, 0x3c, !PT ;  /* 0x0000001805053212 */ /* 0x000fc600078e3cff */
[----:B------:R-:W4:Y:S01]  /*0680*/  @P5 LDG.E R24, desc[UR6][R10.64+0x6c] ;  /* 0x00006c060a185981 */ /* 0x000f22000c1e1900 */
[----:B------:R-:W-:Y:S02]  /*0690*/  LOP3.LUT P0, RZ, R22, 0x80, RZ, 0xc0, !PT ;  /* 0x0000008016ff7812 */ /* 0x000fe4000780c0ff */
[----:B------:R-:W-:Y:S02]  /*06a0*/  @P3 LOP3.LUT R3, R3, R26, RZ, 0x3c, !PT ;  /* 0x0000001a03033212 */ /* 0x000fe400078e3cff */
[----:B------:R-:W-:Y:S02]  /*06b0*/  @P3 LOP3.LUT R6, R6, R17, RZ, 0x3c, !PT ;  /* 0x0000001106063212 */ /* 0x000fe400078e3cff */
[----:B------:R-:W4:Y:S01]  /*06c0*/  @P6 LDG.E R17, desc[UR6][R10.64+0x7c] ;  /* 0x00007c060a116981 */ /* 0x000f22000c1e1900 */
[----:B------:R-:W-:-:S03]  /*06d0*/  @P4 LOP3.LUT R2, R2, R19, RZ, 0x3c, !PT ;  /* 0x0000001302024212 */ /* 0x000fc600078e3cff */
[----:B------:R-:W4:Y:S01]  /*06e0*/  @P6 LDG.E R19, desc[UR6][R10.64+0x84] ;  /* 0x000084060a136981 */ /* 0x000f22000c1e1900 */
[----:B------:R-:W-:-:S03]  /*06f0*/  @P4 LOP3.LUT R6, R6, R21, RZ, 0x3c, !PT ;  /* 0x0000001506064212 */ /* 0x000fc600078e3cff */
[----:B------:R-:W4:Y:S01]  /*0700*/  @P0 LDG.E R26, desc[UR6][R10.64+0x9c] ;  /* 0x00009c060a1a0981 */ /* 0x000f22000c1e1900 */
[----:B------:R-:W-:-:S03]  /*0710*/  @P5 LOP3.LUT R2, R2, R23, RZ, 0x3c, !PT ;  /* 0x0000001702025212 */ /* 0x000fc600078e3cff */
        /* <DEDUP_REMOVED lines=10> */
[----:B------:R-:W-:Y:S02]  /*07c0*/  @P5 LOP3.LUT R6, R6, R25, RZ, 0x3c, !PT ;  /* 0x0000001906065212 */ /* 0x000fe400078e3cff */
[----:B------:R-:W-:Y:S02]  /*07d0*/  @P6 LOP3.LUT R7, R7, R28, RZ, 0x3c, !PT ;  /* 0x0000001c07076212 */ /* 0x000fe400078e3cff */
[----:B------:R-:W-:Y:S02]  /*07e0*/  @P6 LOP3.LUT R2, R2, R17, RZ, 0x3c, !PT ;  /* 0x0000001102026212 */ /* 0x000fe400078e3cff */
[----:B------:R-:W-:Y:S02]  /*07f0*/  @P6 LOP3.LUT R6, R6, R19, RZ, 0x3c, !PT ;  /* 0x0000001306066212 */ /* 0x000fe400078e3cff */
[----:B------:R-:W-:Y:S02]  /*0800*/  @P0 LOP3.LUT R7, R7, R26, RZ, 0x3c, !PT ;  /* 0x0000001a07070212 */ /* 0x000fe400078e3cff */
[----:B------:R-:W-:-:S02]  /*0810*/  @P0 LOP3.LUT R2, R2, R21, RZ, 0x3c, !PT ;  /* 0x0000001502020212 */ /* 0x000fc400078e3cff */
[----:B------:R-:W-:Y:S02]  /*0820*/  @P0 LOP3.LUT R6, R6, R23, RZ, 0x3c, !PT ;  /* 0x0000001706060212 */ /* 0x000fe400078e3cff */
[----:B--2---:R-:W-:Y:S02]  /*0830*/  @P6 LOP3.LUT R5, R5, R16, RZ, 0x3c, !PT ;  /* 0x0000001005056212 */ /* 0x004fe400078e3cff */
[----:B---3--:R-:W-:Y:S02]  /*0840*/  @P6 LOP3.LUT R3, R3, R18, RZ, 0x3c, !PT ;  /* 0x0000001203036212 */ /* 0x008fe400078e3cff */
[----:B----4-:R-:W-:Y:S02]  /*0850*/  @P0 LOP3.LUT R5, R5, R20, RZ, 0x3c, !PT ;  /* 0x0000001405050212 */ /* 0x010fe400078e3cff */
[----:B------:R-:W-:Y:S02]  /*0860*/  @P0 LOP3.LUT R3, R3, R24, RZ, 0x3c, !PT ;  /* 0x0000001803030212 */ /* 0x000fe400078e3cff */
[----:B------:R-:W-:-:S13]  /*0870*/  R2P PR, R22.B1, 0x7f ;  /* 0x0000007f16007804 */ /* 0x000fda0000001000 */
[----:B------:R-:W2:Y:S04]  /*0880*/  @P0 LDG.E R18, desc[UR6][R10.64+0xa0] ;  /* 0x0000a0060a120981 */ /* 0x000ea8000c1e1900 */
[----:B------:R-:W3:Y:S04]  /*0890*/  @P0 LDG.E R19, desc[UR6][R10.64+0xa4] ;  /* 0x0000a4060a130981 */ /* 0x000ee8000c1e1900 */
[----:B------:R-:W4:Y:S04]  /*08a0*/  @P0 LDG.E R20, desc[UR6][R10.64+0xa8] ;  /* 0x0000a8060a140981 */ /* 0x000f28000c1e1900 */
[----:B------:R-:W4:Y:S04]  /*08b0*/  @P0 LDG.E R21, desc[UR6][R10.64+0xac] ;  /* 0x0000ac060a150981 */ /* 0x000f28000c1e1900 */
[----:B------:R-:W4:Y:S04]  /*08c0*/  @P0 LDG.E R24, desc[UR6][R10.64+0xb0] ;  /* 0x0000b0060a180981 */ /* 0x000f28000c1e1900 */
[----:B------:R-:W4:Y:S04]  /*08d0*/  @P1 LDG.E R16, desc[UR6][R10.64+0xbc] ;  /* 0x0000bc060a101981 */ /* 0x000f28000c1e1900 */
[----:B------:R-:W4:Y:S04]  /*08e0*/  @P1 LDG.E R26, desc[UR6][R10.64+0xb4] ;  /* 0x0000b4060a1a1981 */ /* 0x000f28000c1e1900 */
        /* <DEDUP_REMOVED lines=11> */
[----:B------:R-:W-:Y:S01]  /*09a0*/  LOP3.LUT P0, RZ, R22, 0x8000, RZ, 0xc0, !PT ;  /* 0x0000800016ff7812 */ /* 0x000fe2000780c0ff */
[----:B------:R-:W4:Y:S01]  /*09b0*/  @P2 LDG.E R24, desc[UR6][R10.64+0xd8] ;  /* 0x0000d8060a182981 */ /* 0x000f22000c1e1900 */
[----:B------:R-:W-:-:S03]  /*09c0*/  @P1 LOP3.LUT R3, R3, R16, RZ, 0x3c, !PT ;  /* 0x0000001003031212 */ /* 0x000fc600078e3cff */
[----:B------:R-:W4:Y:S01]  /*09d0*/  @P2 LDG.E R22, desc[UR6][R10.64+0xd0] ;  /* 0x0000d0060a162981 */ /* 0x000f22000c1e1900 */
[----:B------:R-:W-:-:S03]  /*09e0*/  @P1 LOP3.LUT R5, R5, R26, RZ, 0x3c, !PT ;  /* 0x0000001a05051212 */ /* 0x000fc600078e3cff */
[----:B------:R-:W4:Y:S01]  /*09f0*/  @P3 LDG.E R16, desc[UR6][R10.64+0xe4] ;  /* 0x0000e4060a103981 */ /* 0x000f22000c1e1900 */
[----:B------:R-:W-:-:S03]  /*0a00*/  @P1 LOP3.LUT R2, R2, R23, RZ, 0x3c, !PT ;  /* 0x0000001702021212 */ /* 0x000fc600078e3cff */
[----:B------:R-:W4:Y:S01]  /*0a10*/  @P3 LDG.E R26, desc[UR6][R10.64+0xdc] ;  /* 0x0000dc060a1a3981 */ /* 0x000f22000c1e1900 */
[----:B------:R-:W-:-:S03]  /*0a20*/  @P1 LOP3.LUT R6, R6, R17, RZ, 0x3c, !PT ;  /* 0x0000001106061212 */ /* 0x000fc600078e3cff */
        /* <DEDUP_REMOVED lines=43> */
[----:B------:R-:W-:-:S04]  /*0ce0*/  UIADD3 UR4, UPT, UPT, UR4, 0x10, URZ ;  /* 0x0000001004047890 */ /* 0x000fc8000fffe0ff */
[----:B------:R-:W-:Y:S01]  /*0cf0*/  UISETP.NE.AND UP0, UPT, UR4, 0x20, UPT ;  /* 0x000000200400788c */ /* 0x000fe2000bf05270 */
[----:B--2---:R-:W-:Y:S02]  /*0d00*/  @P5 LOP3.LUT R7, R7, R18, RZ, 0x3c, !PT ;  /* 0x0000001207075212 */ /* 0x004fe400078e3cff */
[----:B---3--:R-:W-:Y:S02]  /*0d10*/  @P6 LOP3.LUT R2, R2, R19, RZ, 0x3c, !PT ;  /* 0x0000001302026212 */ /* 0x008fe400078e3cff */
[----:B----4-:R-:W-:Y:S02]  /*0d20*/  @P6 LOP3.LUT R5, R5, R20, RZ, 0x3c, !PT ;  /* 0x0000001405056212 */ /* 0x010fe400078e3cff */
[----:B------:R-:W-:Y:S02]  /*0d30*/  @P6 LOP3.LUT R6, R6, R21, RZ, 0x3c, !PT ;  /* 0x0000001506066212 */ /* 0x000fe400078e3cff */
[----:B------:R-:W-:Y:S02]  /*0d40*/  @P6 LOP3.LUT R3, R3, R22, RZ, 0x3c, !PT ;  /* 0x0000001603036212 */ /* 0x000fe400078e3cff */
[----:B------:R-:W-:-:S02]  /*0d50*/  @P6 LOP3.LUT R7, R7, R16, RZ, 0x3c, !PT ;  /* 0x0000001007076212 */ /* 0x000fc400078e3cff */
[----:B------:R-:W-:Y:S02]  /*0d60*/  @P0 LOP3.LUT R5, R5, R24, RZ, 0x3c, !PT ;  /* 0x0000001805050212 */ /* 0x000fe400078e3cff */
[----:B------:R-:W-:Y:S02]  /*0d70*/  @P0 LOP3.LUT R7, R7, R28, RZ, 0x3c, !PT ;  /* 0x0000001c07070212 */ /* 0x000fe400078e3cff */
[----:B------:R-:W-:Y:S02]  /*0d80*/  @P0 LOP3.LUT R3, R3, R26, RZ, 0x3c, !PT ;  /* 0x0000001a03030212 */ /* 0x000fe400078e3cff */
[----:B------:R-:W-:Y:S02]  /*0d90*/  @P0 LOP3.LUT R6, R6, R23, RZ, 0x3c, !PT ;  /* 0x0000001706060212 */ /* 0x000fe400078e3cff */
[----:B------:R-:W-:Y:S01]  /*0da0*/  @P0 LOP3.LUT R2, R2, R17, RZ, 0x3c, !PT ;  /* 0x0000001102020212 */ /* 0x000fe200078e3cff */
[----:B------:R-:W-:Y:S06]  /*0db0*/  BRA.U UP0, `(.L_x_4) ;  /* 0xfffffff500487547 */ /* 0x000fec000b83ffff */
[----:B------:R-:W-:-:S05]  /*0dc0*/  VIADD R0, R0, 0x1 ;  /* 0x0000000100007836 */ /* 0x000fca0000000000 */
[----:B------:R-:W-:-:S13]  /*0dd0*/  ISETP.NE.AND P0, PT, R0, 0x5, PT ;  /* 0x000000050000780c */ /* 0x000fda0003f05270 */
[----:B------:R-:W-:Y:S05]  /*0de0*/  @P0 BRA `(.L_x_5) ;  /* 0xfffffff400300947 */ /* 0x000fea000383ffff */
[----:B------:R-:W-:Y:S01]  /*0df0*/  LOP3.LUT R0, R4, 0x3, RZ, 0xc0, !PT ;  /* 0x0000000304007812 */ /* 0x000fe200078ec0ff */
[----:B------:R0:W-:Y:S03]  /*0e00*/  STL [R1+0x4], R5 ;  /* 0x0000040501007387 */ /* 0x0001e60000100800 */
[----:B------:R-:W-:Y:S01]  /*0e10*/  ISETP.NE.U32.AND P0, PT, R0, 0x1, PT ;  /* 0x000000010000780c */ /* 0x000fe20003f05070 */
[----:B------:R0:W-:Y:S03]  /*0e20*/  STL.64 [R1+0x8], R2 ;  /* 0x0000080201007387 */ /* 0x0001e60000100a00 */
[----:B------:R-:W-:Y:S01]  /*0e30*/  ISETP.NE.AND.EX P0, PT, RZ, RZ, PT, P0 ;  /* 0x000000ffff00720c */ /* 0x000fe20003f05300 */
[----:B------:R0:W-:-:S12]  /*0e40*/  STL.64 [R1+0x10], R6 ;  /* 0x0000100601007387 */ /* 0x0001d80000100a00 */
[----:B0-----:R-:W-:Y:S05]  /*0e50*/  @!P0 BRA `(.L_x_3) ;  /* 0x0000001800088947 */ /* 0x001fea0003800000 */
[----:B------:R-:W-:Y:S01]  /*0e60*/  UMOV UR4, URZ ;  /* 0x000000ff00047c82 */ /* 0x000fe20008000000 */
[----:B------:R-:W-:Y:S01]  /*0e70*/  UMOV UR5, URZ ;  /* 0x000000ff00057c82 */ /* 0x000fe20008000000 */
[----:B------:R-:W-:Y:S02]  /*0e80*/  IMAD.MOV.U32 R0, RZ, RZ, RZ ;  /* 0x000000ffff007224 */ /* 0x000fe400078e00ff */
[----:B------:R-:W-:Y:S02]  /*0e90*/  IMAD.MOV.U32 R5, RZ, RZ, RZ ;  /* 0x000000ffff057224 */ /* 0x000fe400078e00ff */
[----:B------:R-:W-:Y:S02]  /*0ea0*/  IMAD.U32 R7, RZ, RZ, UR4 ;  /* 0x00000004ff077e24 */ /* 0x000fe4000f8e00ff */
[----:B------:R-:W-:Y:S02]  /*0eb0*/  IMAD.U32 R6, RZ, RZ, UR5 ;  /* 0x00000005ff067e24 */ /* 0x000fe4000f8e00ff */
[----:B------:R-:W-:-:S02]  /*0ec0*/  IMAD.U32 R3, RZ, RZ, UR4 ;  /* 0x00000004ff037e24 */ /* 0x000fc4000f8e00ff */
[----:B------:R-:W-:-:S07]  /*0ed0*/  IMAD.U32 R2, RZ, RZ, UR5 ;  /* 0x00000005ff027e24 */ /* 0x000fce000f8e00ff */
.L_x_7:
[----:B------:R-:W-:-:S06]  /*0ee0*/  IMAD R14, R0, 0x4, R1 ;  /* 0x00000004000e7824 */ /* 0x000fcc00078e0201 */
[----:B------:R-:W5:Y:S01]  /*0ef0*/  LDL R14, [R14+0x4] ;  /* 0x000004000e0e7983 */ /* 0x000f620000100800 */
[----:B------:R-:W-:-:S05]  /*0f00*/  UMOV UR4, URZ ;  /* 0x000000ff00047c82 */ /* 0x000fca0008000000 */
.L_x_6:
        /* <DEDUP_REMOVED lines=183> */
[----:B0-----:R-:W-:Y:S05]  /*1a80*/  @P0 BRA `(.L_x_3) ;  /* 0x0000000800fc0947 */ /* 0x001fea0003800000 */
        /* <DEDUP_REMOVED lines=8> */
.L_x_9:
[----:B------:R-:W-:-:S06]  /*1b10*/  IMAD R14, R0, 0x4, R1 ;  /* 0x00000004000e7824 */ /* 0x000fcc00078e0201 */
[----:B------:R-:W5:Y:S01]  /*1b20*/  LDL R14, [R14+0x4] ;  /* 0x000004000e0e7983 */ /* 0x000f620000100800 */
[----:B------:R-:W-:-:S05]  /*1b30*/  UMOV UR4, URZ ;  /* 0x000000ff00047c82 */ /* 0x000fca0008000000 */
.L_x_8:
        /* <DEDUP_REMOVED lines=177> */
[----:B------:R0:W-:Y:S04]  /*2650*/  STL [R1+0x4], R5 ;  /* 0x0000040501007387 */ /* 0x0001e80000100800 */
[----:B------:R0:W-:Y:S04]  /*2660*/  STL.64 [R1+0x8], R2 ;  /* 0x0000080201007387 */ /* 0x0001e80000100a00 */
[----:B------:R0:W-:Y:S02]  /*2670*/  STL.64 [R1+0x10], R6 ;  /* 0x0000100601007387 */ /* 0x0001e40000100a00 */
.L_x_3:
[----:B------:R-:W-:Y:S05]  /*2680*/  BSYNC.RECONVERGENT B1 ;  /* 0x0000000000017941 */ /* 0x000fea0003800200 */
.L_x_2:
[C---:B------:R-:W-:Y:S01]  /*2690*/  ISETP.GT.U32.AND P0, PT, R4.reuse, 0x3, PT ;  /* 0x000000030400780c */ /* 0x040fe20003f04070 */
[----:B------:R-:W-:Y:S01]  /*26a0*/  VIADD R13, R13, 0x1 ;  /* 0x000000010d0d7836 */ /* 0x000fe20000000000 */
[--C-:B------:R-:W-:Y:S02]  /*26b0*/  SHF.R.U64 R4, R4, 0x2, R15.reuse ;  /* 0x0000000204047819 */ /* 0x100fe4000000120f */
[----:B------:R-:W-:Y:S02]  /*26c0*/  ISETP.GT.U32.AND.EX P0, PT, R15, RZ, PT, P0 ;  /* 0x000000ff0f00720c */ /* 0x000fe40003f04100 */
[----:B------:R-:W-:-:S11]  /*26d0*/  SHF.R.U32.HI R15, RZ, 0x2, R15 ;  /* 0x00000002ff0f7819 */ /* 0x000fd6000001160f */
[----:B------:R-:W-:Y:S05]  /*26e0*/  @P0 BRA `(.L_x_10) ;  /* 0xffffffd800c40947 */ /* 0x000fea000383ffff */
.L_x_1:
[----:B------:R-:W-:Y:S05]  /*26f0*/  BSYNC.RECONVERGENT B0 ;  /* 0x0000000000007941 */ /* 0x000fea0003800200 */
.L_x_0:
[----:B------:R-:W1:Y:S01]  /*2700*/  LDCU.64 UR4, c[0x0][0x3a0] ;  /* 0x00007400ff0477ac */ /* 0x000e620008000a00 */
[----:B------:R-:W-:-:S04]  /*2710*/  SHF.R.U32.HI R0, RZ, 0x2, R5 ;  /* 0x00000002ff007819 */ /* 0x000fc80000011605 */
[----:B------:R-:W-:Y:S01]  /*2720*/  LOP3.LUT R0, R0, R5, RZ, 0x3c, !PT ;  /* 0x0000000500007212 */ /* 0x000fe200078e3cff */
[----:B0-----:R-:W-:-:S04]  /*2730*/  IMAD.SHL.U32 R5, R7, 0x10, RZ ;  /* 0x0000001007057824 */ /* 0x001fc800078e00ff */
[----:B------:R-:W-:-:S05]  /*2740*/  IMAD.SHL.U32 R4, R0, 0x2, RZ ;  /* 0x0000000200047824 */ /* 0x000fca00078e00ff */
[----:B------:R-:W-:Y:S01]  /*2750*/  LOP3.LUT R4, R0, R4, R5, 0x96, !PT ;  /* 0x0000000400047212 */ /* 0x000fe200078e9605 */
[----:B------:R-:W-:Y:S01]  /*2760*/  IMAD.MOV.U32 R5, RZ, RZ, 0x2f800000 ;  /* 0x2f800000ff057424 */ /* 0x000fe200078e00ff */
[----:B-1----:R-:W-:Y:S02]  /*2770*/  ULOP3.LUT UR4, UR4, 0xaad26b49, URZ, 0x3c, !UPT ;  /* 0xaad26b4904047892 */ /* 0x002fe4000f8e3cff */
[----:B------:R-:W-:Y:S01]  /*2780*/  LOP3.LUT R10, R4, R7, RZ, 0x3c, !PT ;  /* 0x00000007040a7212 */ /* 0x000fe200078e3cff */
[----:B------:R-:W-:Y:S02]  /*2790*/  ULOP3.LUT UR5, UR5, 0xf7dcefdd, URZ, 0x3c, !UPT ;  /* 0xf7dcefdd05057892 */ /* 0x000fe4000f8e3cff */
[----:B------:R-:W-:Y:S02]  /*27a0*/  UIMAD UR4, UR4, 0x4182bed5, URZ ;  /* 0x4182bed5040478a4 */ /* 0x000fe4000f8e02ff */
[----:B------:R-:W-:-:S04]  /*27b0*/  UIMAD UR5, UR5, -0x658354e5, URZ ;  /* 0x9a7cab1b050578a4 */ /* 0x000fc8000f8e02ff */
[----:B------:R-:W-:-:S04]  /*27c0*/  UIADD3 UR4, UPT, UPT, UR4, UR5, URZ ;  /* 0x0000000504047290 */ /* 0x000fc8000fffe0ff */
[----:B------:R-:W-:-:S03]  /*27d0*/  UIADD3 UR4, UPT, UPT, UR4, 0x6a788e, URZ ;  /* 0x006a788e04047890 */ /* 0x000fc6000fffe0ff */
[----:B------:R-:W0:Y:S03]  /*27e0*/  LDCU UR5, c[0x0][0x398] ;  /* 0x00007300ff0577ac */ /* 0x000e260008000800 */
[----:B------:R-:W-:-:S05]  /*27f0*/  VIADD R0, R10, UR4 ;  /* 0x000000040a007c36 */ /* 0x000fca0008000000 */
[----:B------:R-:W-:-:S05]  /*2800*/  I2FP.F32.U32 R0, R0 ;  /* 0x0000000000007245 */ /* 0x000fca0000201000 */
[----:B------:R-:W-:-:S05]  /*2810*/  FFMA R0, R0, R5, 1.1641532182693481445e-10 ;  /* 0x2f00000000007423 */ /* 0x000fca0000000005 */
[----:B0-----:R-:W-:-:S13]  /*2820*/  FSETP.GEU.AND P0, PT, R0, UR5, PT ;  /* 0x0000000500007c0b */ /* 0x001fda000bf0e000 */
[----:B------:R-:W-:Y:S05]  /*2830*/  @P0 EXIT ;  /* 0x000000000000094d */ /* 0x000fea0003800000 */
[----:B------:R-:W0:Y:S01]  /*2840*/  LDCU.64 UR8, c[0x0][0x380] ;  /* 0x00007000ff0877ac */ /* 0x000e220008000a00 */
[C---:B------:R-:W-:Y:S01]  /*2850*/  IMAD.SHL.U32 R0, R12.reuse, 0x4, RZ ;  /* 0x000000040c007824 */ /* 0x040fe200078e00ff */
[----:B------:R-:W-:Y:S01]  /*2860*/  SHF.R.S32.HI R5, RZ, 0x1f, R12 ;  /* 0x0000001fff057819 */ /* 0x000fe2000001140c */
[----:B------:R-:W1:Y:S03]  /*2870*/  LDCU UR5, c[0x0][0x394] ;  /* 0x00007280ff0577ac */ /* 0x000e660008000800 */
[----:B------:R-:W-:Y:S02]  /*2880*/  SHF.L.U64.HI R12, R12, 0x2, R5 ;  /* 0x000000020c0c7819 */ /* 0x000fe40000010205 */
[----:B0-----:R-:W-:-:S04]  /*2890*/  IADD3 R4, P0, PT, R0, UR8, RZ ;  /* 0x0000000800047c10 */ /* 0x001fc8000ff1e0ff */
[----:B------:R-:W-:-:S05]  /*28a0*/  IADD3.X R5, PT, PT, R12, UR9, RZ, P0, !PT ;  /* 0x000000090c057c10 */ /* 0x000fca00087fe4ff */
[----:B------:R0:W5:Y:S01]  /*28b0*/  LDG.E R4, desc[UR6][R4.64] ;  /* 0x0000000604047981 */ /* 0x000162000c1e1900 */
[----:B-1----:R-:W1:Y:S01]  /*28c0*/  I2F.U32.RP R11, UR5 ;  /* 0x00000005000b7d06 */ /* 0x002e620008209000 */
[----:B------:R-:W-:Y:S01]  /*28d0*/  BSSY.RECONVERGENT B0, `(.L_x_11) ;  /* 0x0000029000007945 */ /* 0x000fe20003800200 */
[----:B------:R-:W-:Y:S01]  /*28e0*/  IMAD.MOV.U32 R16, RZ, RZ, R2 ;  /* 0x000000ffff107224 */ /* 0x000fe200078e0002 */
[----:B------:R-:W-:Y:S01]  /*28f0*/  ISETP.NE.U32.AND P1, PT, RZ, UR5, PT ;  /* 0x00000005ff007c0c */ /* 0x000fe2000bf25070 */
[----:B------:R-:W-:Y:S02]  /*2900*/  IMAD.MOV.U32 R14, RZ, RZ, R3 ;  /* 0x000000ffff0e7224 */ /* 0x000fe400078e0003 */
[----:B------:R-:W-:Y:S02]  /*2910*/  IMAD.U32 R2, RZ, RZ, UR4 ;  /* 0x00000004ff027e24 */ /* 0x000fe4000f8e00ff */
[----:B------:R-:W-:Y:S01]  /*2920*/  IMAD.MOV.U32 R3, RZ, RZ, RZ ;  /* 0x000000ffff037224 */ /* 0x000fe200078e00ff */
[----:B-1----:R-:W1:Y:S02]  /*2930*/  MUFU.RCP R11, R11 ;  /* 0x0000000b000b7308 */ /* 0x002e640000001000 */
[----:B-1----:R-:W-:Y:S01]  /*2940*/  VIADD R8, R11, 0xffffffe ;  /* 0x0ffffffe0b087836 */ /* 0x002fe20000000000 */
[----:B------:R-:W-:-:S05]  /*2950*/  LOP3.LUT R11, RZ, UR5, RZ, 0x33, !PT ;  /* 0x00000005ff0b7c12 */ /* 0x000fca000f8e33ff */
[----:B------:R1:W2:Y:S02]  /*2960*/  F2I.FTZ.U32.TRUNC.NTZ R9, R8 ;  /* 0x0000000800097305 */ /* 0x0002a4000021f000 */
[----:B-1----:R-:W-:Y:S02]  /*2970*/  IMAD.MOV.U32 R8, RZ, RZ, RZ ;  /* 0x000000ffff087224 */ /* 0x002fe400078e00ff */
[----:B--2---:R-:W-:-:S04]  /*2980*/  IMAD.MOV R13, RZ, RZ, -R9 ;  /* 0x000000ffff0d7224 */ /* 0x004fc800078e0a09 */
[----:B------:R-:W-:-:S04]  /*2990*/  IMAD R13, R13, UR5, RZ ;  /* 0x000000050d0d7c24 */ /* 0x000fc8000f8e02ff */
[----:B------:R-:W-:-:S04]  /*29a0*/  IMAD.HI.U32 R9, R9, R13, R8 ;  /* 0x0000000d09097227 */ /* 0x000fc800078e0008 */
[----:B0-----:R-:W-:-:S07]  /*29b0*/  IMAD.MOV.U32 R13, RZ, RZ, R6 ;  /* 0x000000ffff0d7224 */ /* 0x001fce00078e0006 */
.L_x_12:
[----:B------:R-:W-:Y:S01]  /*29c0*/  SHF.R.U32.HI R5, RZ, 0x2, R16 ;  /* 0x00000002ff057819 */ /* 0x000fe20000011610 */
[----:B------:R-:W-:Y:S02]  /*29d0*/  IMAD.SHL.U32 R6, R10, 0x10, RZ ;  /* 0x000000100a067824 */ /* 0x000fe400078e00ff */
[----:B------:R-:W-:Y:S01]  /*29e0*/  VIADD R2, R2, 0x587c5 ;  /* 0x000587c502027836 */ /* 0x000fe20000000000 */
[----:B------:R-:W-:-:S05]  /*29f0*/  LOP3.LUT R5, R5, R16, RZ, 0x3c, !PT ;  /* 0x0000001005057212 */ /* 0x000fca00078e3cff */
[----:B------:R-:W-:-:S05]  /*2a00*/  IMAD.SHL.U32 R8, R5, 0x2, RZ ;  /* 0x0000000205087824 */ /* 0x000fca00078e00ff */
[----:B------:R-:W-:-:S04]  /*2a10*/  LOP3.LUT R5, R5, R8, R6, 0x96, !PT ;  /* 0x0000000805057212 */ /* 0x000fc800078e9606 */
[----:B------:R-:W-:-:S05]  /*2a20*/  LOP3.LUT R5, R5, R10, RZ, 0x3c, !PT ;  /* 0x0000000a05057212 */ /* 0x000fca00078e3cff */
[----:B------:R-:W-:-:S04]  /*2a30*/  IMAD.IADD R6, R5, 0x1, R2 ;  /* 0x0000000105067824 */ /* 0x000fc800078e0202 */
[----:B------:R-:W-:-:S04]  /*2a40*/  IMAD.HI.U32 R8, R9, R6, RZ ;  /* 0x0000000609087227 */ /* 0x000fc800078e00ff */
[----:B------:R-:W-:-:S04]  /*2a50*/  IMAD.MOV R15, RZ, RZ, -R8 ;  /* 0x000000ffff0f7224 */ /* 0x000fc800078e0a08 */
[----:B------:R-:W-:-:S05]  /*2a60*/  IMAD R6, R15, UR5, R6 ;  /* 0x000000050f067c24 */ /* 0x000fca000f8e0206 */
[----:B------:R-:W-:-:S13]  /*2a70*/  ISETP.GE.U32.AND P0, PT, R6, UR5, PT ;  /* 0x0000000506007c0c */ /* 0x000fda000bf06070 */
[----:B------:R-:W-:-:S05]  /*2a80*/  @P0 VIADD R6, R6, -UR5 ;  /* 0x8000000506060c36 */ /* 0x000fca0008000000 */
[----:B------:R-:W-:-:S13]  /*2a90*/  ISETP.GE.U32.AND P0, PT, R6, UR5, PT ;  /* 0x0000000506007c0c */ /* 0x000fda000bf06070 */
[----:B------:R-:W-:Y:S01]  /*2aa0*/  @P0 VIADD R6, R6, -UR5 ;  /* 0x8000000506060c36 */ /* 0x000fe20008000000 */
[C---:B------:R-:W-:Y:S01]  /*2ab0*/  ISETP.GE.U32.AND P0, PT, R3.reuse, 0x63, PT ;  /* 0x000000630300780c */ /* 0x040fe20003f06070 */
[----:B------:R-:W-:-:S03]  /*2ac0*/  VIADD R3, R3, 0x1 ;  /* 0x0000000103037836 */ /* 0x000fc60000000000 */
[----:B------:R-:W-:Y:S01]  /*2ad0*/  SEL R15, R11, R6, !P1 ;  /* 0x000000060b0f7207 */ /* 0x000fe20004800000 */
[----:B------:R-:W-:Y:S02]  /*2ae0*/  IMAD.MOV.U32 R6, RZ, RZ, R14 ;  /* 0x000000ffff067224 */ /* 0x000fe400078e000e */
[----:B------:R-:W-:Y:S01]  /*2af0*/  IMAD.MOV.U32 R14, RZ, RZ, R13 ;  /* 0x000000ffff0e7224 */ /* 0x000fe200078e000d */
[----:B-----5:R-:W-:Y:S01]  /*2b00*/  ISETP.EQ.AND P2, PT, R15, R4, PT ;  /* 0x000000040f00720c */ /* 0x020fe20003f42270 */
[----:B------:R-:W-:Y:S02]  /*2b10*/  IMAD.MOV.U32 R13, RZ, RZ, R7 ;  /* 0x000000ffff0d7224 */ /* 0x000fe400078e0007 */
[----:B------:R-:W-:Y:S02]  /*2b20*/  IMAD.MOV.U32 R7, RZ, RZ, R10 ;  /* 0x000000ffff077224 */ /* 0x000fe400078e000a */
[----:B------:R-:W-:Y:S02]  /*2b30*/  IMAD.MOV.U32 R16, RZ, RZ, R6 ;  /* 0x000000ffff107224 */ /* 0x000fe400078e0006 */
[----:B------:R-:W-:-:S06]  /*2b40*/  IMAD.MOV.U32 R10, RZ, RZ, R5 ;  /* 0x000000ffff0a7224 */ /* 0x000fcc00078e0005 */
[----:B------:R-:W-:Y:S05]  /*2b50*/  @!P0 BRA P2, `(.L_x_12) ;  /* 0xfffffffc00988947 */ /* 0x000fea000103ffff */
[----:B------:R-:W-:Y:S05]  /*2b60*/  BSYNC.RECONVERGENT B0 ;  /* 0x0000000000007941 */ /* 0x000fea0003800200 */
.L_x_11:
[----:B------:R-:W-:-:S13]  /*2b70*/  ISETP.NE.AND P0, PT, R15, R4, PT ;  /* 0x000000040f00720c */ /* 0x000fda0003f05270 */
[----:B------:R-:W-:Y:S05]  /*2b80*/  @!P0 EXIT ;  /* 0x000000000000894d */ /* 0x000fea0003800000 */
[----:B------:R-:W0:Y:S02]  /*2b90*/  LDCU.64 UR4, c[0x0][0x388] ;  /* 0x00007100ff0477ac */ /* 0x000e240008000a00 */
[----:B0-----:R-:W-:-:S04]  /*2ba0*/  IADD3 R2, P0, PT, R0, UR4, RZ ;  /* 0x0000000400027c10 */ /* 0x001fc8000ff1e0ff */
[----:B------:R-:W-:-:S05]  /*2bb0*/  IADD3.X R3, PT, PT, R12, UR5, RZ, P0, !PT ;  /* 0x000000050c037c10 */ /* 0x000fca00087fe4ff */
[----:B------:R-:W-:Y:S01]  /*2bc0*/  STG.E desc[UR6][R2.64], R15 ;  /* 0x0000000f02007986 */ /* 0x000fe2000c101906 */
[----:B------:R-:W-:Y:S05]  /*2bd0*/  EXIT ;  /* 0x000000000000794d */ /* 0x000fea0003800000 */
.L_x_13:
[----:B------:R-:W-:-:S00]  /*2be0*/  BRA `(.L_x_13) ;  /* 0xfffffffc00fc7947 */ /* 0x000fc0000383ffff */
[----:B------:R-:W-:-:S00]  /*2bf0*/  NOP ;  /* 0x0000000000007918 */ /* 0x000fc00000000000 */
        /* <DEDUP_REMOVED lines=8> */
.L_x_18:


//--------------------- .text._Z17createRingLatticePiS_ii --------------------------
	.section	.text._Z17createRingLatticePiS_ii,"ax",@progbits
	.align	128
        .global         _Z17createRingLatticePiS_ii
        .type           _Z17createRingLatticePiS_ii,@function
        .size           _Z17createRingLatticePiS_ii,(.L_x_19 - _Z17createRingLatticePiS_ii)
        .other          _Z17createRingLatticePiS_ii,@"STO_CUDA_ENTRY STV_DEFAULT"
_Z17createRingLatticePiS_ii:
.text._Z17createRingLatticePiS_ii:
[----:B------:R-:W-:Y:S01]  /*0000*/  LDC R1, c[0x0][0x37c] ;  /* 0x0000df00ff017b82 */ /* 0x000fe20000000800 */
[----:B------:R-:W0:Y:S07]  /*0010*/  S2R R21, SR_TID.X ;  /* 0x0000000000157919 */ /* 0x000e2e0000002100 */
[----:B------:R-:W1:Y:S01]  /*0020*/  S2UR UR4, SR_CTAID.X ;  /* 0x00000000000479c3 */ /* 0x000e620000002500 */
[----:B------:R-:W1:Y:S01]  /*0030*/  LDCU UR5, c[0x0][0x360] ;  /* 0x00006c00ff0577ac */ /* 0x000e620008000800 */
[----:B------:R-:W2:Y:S02]  /*0040*/  LDCU UR6, c[0x0][0x390] ;  /* 0x00007200ff0677ac */ /* 0x000ea40008000800 */
[----:B--2---:R-:W-:Y:S01]  /*0050*/  IMAD.U32 R20, RZ, RZ, UR6 ;  /* 0x00000006ff147e24 */ /* 0x004fe2000f8e00ff */
[----:B-1----:R-:W-:-:S06]  /*0060*/  UIMAD UR4, UR4, UR5, URZ ;  /* 0x00000005040472a4 */ /* 0x002fcc000f8e02ff */
[----:B0-----:R-:W-:-:S05]  /*0070*/  VIADD R19, R21, UR4 ;  /* 0x0000000415137c36 */ /* 0x001fca0008000000 */
[----:B------:R-:W-:-:S13]  /*0080*/  ISETP.GE.AND P0, PT, R19, R20, PT ;  /* 0x000000141300720c */ /* 0x000fda0003f06270 */
[----:B------:R-:W-:Y:S05]  /*0090*/  @P0 EXIT ;  /* 0x000000000000094d */ /* 0x000fea0003800000 */
[----:B------:R-:W0:Y:S02]  /*00a0*/  LDC R0, c[0x0][0x394] ;  /* 0x0000e500ff007b82 */ /* 0x000e240000000800 */
[----:B0-----:R-:W-:-:S13]  /*00b0*/  ISETP.GE.AND P0, PT, R0, 0x2, PT ;  /* 0x000000020000780c */ /* 0x001fda0003f06270 */
[----:B------:R-:W-:Y:S05]  /*00c0*/  @!P0 EXIT ;  /* 0x000000000000894d */ /* 0x000fea0003800000 */
[-C--:B------:R-:W-:Y:S01]  /*00d0*/  LEA.HI R18, R0, R0.reuse, RZ, 0x1 ;  /* 0x0000000000127211 */ /* 0x080fe200078f08ff */
[----:B------:R-:W0:Y:S01]  /*00e0*/  LDCU.64 UR6, c[0x0][0x358] ;  /* 0x00006b00ff0677ac */ /* 0x000e220008000a00 */
[----:B------:R-:W-:Y:S02]  /*00f0*/  HFMA2 R12, -RZ, RZ, 0, 5.9604644775390625e-08 ;  /* 0x00000001ff0c7431 */ /* 0x000fe400000001ff */
[----:B------:R-:W-:Y:S01]  /*0100*/  IMAD R17, R19, R0, RZ ;  /* 0x0000000013117224 */ /* 0x000fe200078e02ff */
[----:B------:R-:W-:-:S04]  /*0110*/  SHF.R.S32.HI R18, RZ, 0x1, R18 ;  /* 0x00000001ff127819 */ /* 0x000fc80000011412 */
[C---:B------:R-:W-:Y:S01]  /*0120*/  LOP3.LUT R16, R18.reuse, 0x3, RZ, 0xc0, !PT ;  /* 0x0000000312107812 */ /* 0x040fe200078ec0ff */
[----:B------:R-:W-:-:S05]  /*0130*/  VIADD R2, R18, 0xffffffff ;  /* 0xffffffff12027836 */ /* 0x000fca0000000000 */
[----:B------:R-:W-:-:S13]  /*0140*/  ISETP.GE.U32.AND P0, PT, R2, 0x3, PT ;  /* 0x000000030200780c */ /* 0x000fda0003f06070 */
[----:B0-----:R-:W-:Y:S05]  /*0150*/  @!P0 BRA `(.L_x_14) ;  /* 0x0000000800808947 */ /* 0x001fea0003800000 */
[----:B------:R-:W-:Y:S01]  /*0160*/  IABS R15, R20 ;  /* 0x00000014000f7213 */ /* 0x000fe20000000000 */
[----:B------:R-:W-:Y:S01]  /*0170*/  IMAD.MOV.U32 R13, RZ, RZ, R17 ;  /* 0x000000ffff0d7224 */ /* 0x000fe200078e0011 */
[----:B------:R-:W-:Y:S01]  /*0180*/  IADD3 R10, PT, PT, R20, UR4, R21 ;  /* 0x00000004140a7c10 */ /* 0x000fe2000fffe015 */
[----:B------:R-:W-:Y:S01]  /*0190*/  IMAD.MOV.U32 R11, RZ, RZ, R19 ;  /* 0x000000ffff0b7224 */ /* 0x000fe200078e0013 */
[----:B------:R-:W0:Y:S01]  /*01a0*/  I2F.RP R4, R15 ;  /* 0x0000000f00047306 */ /* 0x000e220000209400 */
[----:B------:R-:W-:Y:S02]  /*01b0*/  MOV R12, 0x2 ;  /* 0x00000002000c7802 */ /* 0x000fe40000000f00 */
[----:B------:R-:W-:-:S05]  /*01c0*/  VIADD R10, R10, 0xfffffffc ;  /* 0xfffffffc0a0a7836 */ /* 0x000fca0000000000 */
[----:B0-----:R-:W0:Y:S02]  /*01d0*/  MUFU.RCP R4, R4 ;  /* 0x0000000400047308 */ /* 0x001e240000001000 */
[----:B0-----:R-:W-:-:S06]  /*01e0*/  VIADD R2, R4, 0xffffffe ;  /* 0x0ffffffe04027836 */ /* 0x001fcc0000000000 */
[----:B------:R0:W1:Y:S02]  /*01f0*/  F2I.FTZ.U32.TRUNC.NTZ R3, R2 ;  /* 0x0000000200037305 */ /* 0x000064000021f000 */
[----:B0-----:R-:W-:Y:S02]  /*0200*/  IMAD.MOV.U32 R2, RZ, RZ, RZ ;  /* 0x000000ffff027224 */ /* 0x001fe400078e00ff */
[----:B-1----:R-:W-:-:S04]  /*0210*/  IMAD.MOV R0, RZ, RZ, -R3 ;  /* 0x000000ffff007224 */ /* 0x002fc800078e0a03 */
[----:B------:R-:W-:Y:S01]  /*0220*/  IMAD R5, R0, R15, RZ ;  /* 0x0000000f00057224 */ /* 0x000fe200078e02ff */
[----:B------:R-:W-:-:S03]  /*0230*/  LOP3.LUT R0, R18, 0x3ffffffc, RZ, 0xc0, !PT ;  /* 0x3ffffffc12007812 */ /* 0x000fc600078ec0ff */
[----:B------:R-:W-:Y:S01]  /*0240*/  IMAD.HI.U32 R14, R3, R5, R2 ;  /* 0x00000005030e7227 */ /* 0x000fe200078e0002 */
[----:B------:R-:W-:-:S07]  /*0250*/  IADD3 R0, PT, PT, -R0, RZ, RZ ;  /* 0x000000ff00007210 */ /* 0x000fce0007ffe1ff */
.L_x_15:
[----:B------:R-:W0:Y:S01]  /*0260*/  LDC R20, c[0x0][0x390] ;  /* 0x0000e400ff147b82 */ /* 0x000e220000000800 */
[C---:B-1----:R-:W-:Y:S02]  /*0270*/  VIADD R4, R11.reuse, 0x1 ;  /* 0x000000010b047836 */ /* 0x042fe40000000000 */
[----:B------:R-:W-:Y:S02]  /*0280*/  VIADD R5, R10, 0x3 ;  /* 0x000000030a057836 */ /* 0x000fe40000000000 */
[----:B------:R-:W-:Y:S01]  /*0290*/  VIADD R24, R11, 0x3 ;  /* 0x000000030b187836 */ /* 0x000fe20000000000 */
[----:B------:R-:W-:Y:S01]  /*02a0*/  IABS R7, R4 ;  /* 0x0000000400077213 */ /* 0x000fe20000000000 */
[----:B------:R-:W-:Y:S01]  /*02b0*/  VIADD R0, R0, 0x4 ;  /* 0x0000000400007836 */ /* 0x000fe20000000000 */
[----:B------:R-:W-:Y:S01]  /*02c0*/  ISETP.GE.AND P5, PT, R4, RZ, PT ;  /* 0x000000ff0400720c */ /* 0x000fe20003fa6270 */
[----:B------:R-:W-:Y:S01]  /*02d0*/  VIADD R12, R12, 0x4 ;  /* 0x000000040c0c7836 */ /* 0x000fe20000000000 */
[----:B------:R-:W-:Y:S01]  /*02e0*/  IABS R25, R24 ;  /* 0x0000001800197213 */ /* 0x000fe20000000000 */
[----:B------:R-:W-:Y:S01]  /*02f0*/  IMAD.HI.U32 R14, R14, R7, RZ ;  /* 0x000000070e0e7227 */ /* 0x000fe200078e00ff */
[----:B------:R-:W-:-:S03]  /*0300*/  ISETP.GE.AND P4, PT, R5, RZ, PT ;  /* 0x000000ff0500720c */ /* 0x000fc60003f86270 */
[----:B------:R-:W-:Y:S01]  /*0310*/  IMAD.MOV R14, RZ, RZ, -R14 ;  /* 0x000000ffff0e7224 */ /* 0x000fe200078e0a0e */
[----:B0-----:R-:W-:-:S04]  /*0320*/  IABS R22, R20 ;  /* 0x0000001400167213 */ /* 0x001fc80000000000 */
[----:B------:R-:W0:Y:S01]  /*0330*/  I2F.RP R6, R22 ;  /* 0x0000001600067306 */ /* 0x000e220000209400 */
[----:B------:R-:W-:-:S05]  /*0340*/  IMAD R8, R22, R14, R7 ;  /* 0x0000000e16087224 */ /* 0x000fca00078e0207 */
[----:B------:R-:W-:Y:S02]  /*0350*/  ISETP.GT.U32.AND P0, PT, R15, R8, PT ;  /* 0x000000080f00720c */ /* 0x000fe40003f04070 */
[----:B0-----:R-:W0:Y:S11]  /*0360*/  MUFU.RCP R6, R6 ;  /* 0x0000000600067308 */ /* 0x001e360000001000 */
[----:B------:R-:W-:-:S05]  /*0370*/  @!P0 IMAD.IADD R8, R8, 0x1, -R22 ;  /* 0x0000000108088824 */ /* 0x000fca00078e0a16 */
[----:B------:R-:W-:Y:S01]  /*0380*/  ISETP.GT.U32.AND P0, PT, R15, R8, PT ;  /* 0x000000080f00720c */ /* 0x000fe20003f04070 */
[----:B------:R-:W-:Y:S02]  /*0390*/  IMAD.MOV.U32 R15, RZ, RZ, R22 ;  /* 0x000000ffff0f7224 */ /* 0x000fe400078e0016 */
[----:B0-----:R-:W-:Y:S01]  /*03a0*/  VIADD R2, R6, 0xffffffe ;  /* 0x0ffffffe06027836 */ /* 0x001fe20000000000 */
[----:B------:R-:W-:-:S03]  /*03b0*/  IABS R6, R5 ;  /* 0x0000000500067213 */ /* 0x000fc60000000000 */
[----:B------:R0:W1:Y:S06]  /*03c0*/  F2I.FTZ.U32.TRUNC.NTZ R3, R2 ;  /* 0x0000000200037305 */ /* 0x00006c000021f000 */
[----:B------:R-:W-:Y:S02]  /*03d0*/  @!P0 IADD3 R8, PT, PT, R8, -R22, RZ ;  /* 0x8000001608088210 */ /* 0x000fe40007ffe0ff */
[----:B------:R-:W-:-:S03]  /*03e0*/  ISETP.NE.AND P0, PT, R20, RZ, PT ;  /* 0x000000ff1400720c */ /* 0x000fc60003f05270 */
[----:B------:R-:W-:Y:S02]  /*03f0*/  @!P5 IMAD.MOV R8, RZ, RZ, -R8 ;  /* 0x000000ffff08d224 */ /* 0x000fe400078e0a08 */
[----:B0-----:R-:W-:Y:S01]  /*0400*/  IMAD.MOV.U32 R2, RZ, RZ, RZ ;  /* 0x000000ffff027224 */ /* 0x001fe200078e00ff */
[----:B-1----:R-:W-:-:S05]  /*0410*/  IADD3 R9, PT, PT, RZ, -R3, RZ ;  /* 0x80000003ff097210 */ /* 0x002fca0007ffe0ff */
[----:B------:R-:W-:-:S04]  /*0420*/  IMAD R7, R9, R22, RZ ;  /* 0x0000001609077224 */ /* 0x000fc800078e02ff */
[----:B------:R-:W-:Y:S01]  /*0430*/  IMAD.HI.U32 R14, R3, R7, R2 ;  /* 0x00000007030e7227 */ /* 0x000fe200078e0002 */
[----:B------:R-:W-:-:S03]  /*0440*/  IADD3 R7, PT, PT, R11, 0x2, RZ ;  /* 0x000000020b077810 */ /* 0x000fc60007ffe0ff */
[----:B------:R-:W-:Y:S01]  /*0450*/  IMAD.MOV.U32 R3, RZ, RZ, R6 ;  /* 0x000000ffff037224 */ /* 0x000fe200078e0006 */
[----:B------:R-:W-:Y:S01]  /*0460*/  IABS R23, R7 ;  /* 0x0000000700177213 */ /* 0x000fe20000000000 */
[----:B------:R-:W-:Y:S01]  /*0470*/  VIADD R11, R11, 0x4 ;  /* 0x000000040b0b7836 */ /* 0x000fe20000000000 */
[----:B------:R-:W-:Y:S01]  /*0480*/  ISETP.GE.AND P3, PT, R7, RZ, PT ;  /* 0x000000ff0700720c */ /* 0x000fe20003f66270 */
[----:B------:R-:W-:-:S04]  /*0490*/  IMAD.HI.U32 R2, R14, R3, RZ ;  /* 0x000000030e027227 */ /* 0x000fc800078e00ff */
[----:B------:R-:W-:Y:S02]  /*04a0*/  IMAD.MOV R2, RZ, RZ, -R2 ;  /* 0x000000ffff027224 */ /* 0x000fe400078e0a02 */
[----:B------:R-:W-:-:S04]  /*04b0*/  IMAD.HI.U32 R4, R14, R23, RZ ;  /* 0x000000170e047227 */ /* 0x000fc800078e00ff */
[----:B------:R-:W-:Y:S01]  /*04c0*/  IMAD R6, R22, R2, R3 ;  /* 0x0000000216067224 */ /* 0x000fe200078e0203 */
[----:B------:R-:W-:Y:S01]  /*04d0*/  IADD3 R2, PT, PT, R10, 0x2, RZ ;  /* 0x000000020a027810 */ /* 0x000fe20007ffe0ff */
[----:B------:R-:W-:Y:S02]  /*04e0*/  IMAD.MOV R7, RZ, RZ, -R4 ;  /* 0x000000ffff077224 */ /* 0x000fe400078e0a04 */
[----:B------:R-:W0:Y:S01]  /*04f0*/  LDC.64 R4, c[0x0][0x388] ;  /* 0x0000e200ff047b82 */ /* 0x000e220000000a00 */
[C---:B------:R-:W-:Y:S01]  /*0500*/  ISETP.GT.U32.AND P1, PT, R15.reuse, R6, PT ;  /* 0x000000060f00720c */ /* 0x040fe20003f24070 */
[----:B------:R-:W-:Y:S01]  /*0510*/  IMAD R23, R22, R7, R23 ;  /* 0x0000000716177224 */ /* 0x000fe200078e0217 */
[----:B------:R-:W-:Y:S02]  /*0520*/  IABS R9, R2 ;  /* 0x0000000200097213 */ /* 0x000fe40000000000 */
[----:B------:R-:W-:Y:S02]  /*0530*/  ISETP.GE.AND P2, PT, R2, RZ, PT ;  /* 0x000000ff0200720c */ /* 0x000fe40003f46270 */
[----:B------:R-:W-:Y:S01]  /*0540*/  ISETP.GT.U32.AND P5, PT, R15, R23, PT ;  /* 0x000000170f00720c */ /* 0x000fe20003fa4070 */
[----:B------:R-:W1:Y:S01]  /*0550*/  LDC.64 R2, c[0x0][0x380] ;  /* 0x0000e000ff027b82 */ /* 0x000e620000000a00 */
[----:B------:R-:W-:-:S05]  /*0560*/  IMAD.HI.U32 R7, R14, R9, RZ ;  /* 0x000000090e077227 */ /* 0x000fca00078e00ff */
[----:B------:R-:W-:Y:S01]  /*0570*/  @!P1 IMAD.IADD R6, R6, 0x1, -R22 ;  /* 0x0000000106069824 */ /* 0x000fe200078e0a16 */
[----:B------:R-:W-:Y:S01]  /*0580*/  ISETP.GE.AND P1, PT, R24, RZ, PT ;  /* 0x000000ff1800720c */ /* 0x000fe20003f26270 */
[----:B------:R-:W-:Y:S02]  /*0590*/  IMAD.MOV R24, RZ, RZ, -R7 ;  /* 0x000000ffff187224 */ /* 0x000fe400078e0a07 */
[----:B------:R-:W-:Y:S01]  /*05a0*/  IMAD.MOV.U32 R7, RZ, RZ, R25 ;  /* 0x000000ffff077224 */ /* 0x000fe200078e0019 */
[----:B------:R-:W-:Y:S01]  /*05b0*/  ISETP.GT.U32.AND P6, PT, R15, R6, PT ;  /* 0x000000060f00720c */ /* 0x000fe20003fc4070 */
[----:B------:R-:W-:Y:S01]  /*05c0*/  IMAD R24, R22, R24, R9 ;  /* 0x0000001816187224 */ /* 0x000fe200078e0209 */
[----:B------:R-:W-:Y:S01]  /*05d0*/  @!P5 IADD3 R23, PT, PT, R23, -R22, RZ ;  /* 0x800000161717d210 */ /* 0x000fe20007ffe0ff */
[----:B------:R-:W-:Y:S01]  /*05e0*/  IMAD.HI.U32 R9, R14, R7, RZ ;  /* 0x000000070e097227 */ /* 0x000fe200078e00ff */
[----:B------:R-:W-:-:S03]  /*05f0*/  LOP3.LUT R25, RZ, R20, RZ, 0x33, !PT ;  /* 0x00000014ff197212 */ /* 0x000fc600078e33ff */
[----:B------:R-:W-:Y:S01]  /*0600*/  IMAD.MOV R9, RZ, RZ, -R9 ;  /* 0x000000ffff097224 */ /* 0x000fe200078e0a09 */
[----:B------:R-:W-:Y:S01]  /*0610*/  SEL R27, R25, R8, !P0 ;  /* 0x00000008191b7207 */ /* 0x000fe20004000000 */
[----:B0-----:R-:W-:-:S04]  /*0620*/  IMAD.WIDE R4, R13, 0x4, R4 ;  /* 0x000000040d047825 */ /* 0x001fc800078e0204 */
[----:B------:R-:W-:Y:S01]  /*0630*/  @!P6 IADD3 R6, PT, PT, R6, -R22, RZ ;  /* 0x800000160606e210 */ /* 0x000fe20007ffe0ff */
[----:B------:R-:W-:Y:S01]  /*0640*/  IMAD R26, R22, R9, R7 ;  /* 0x00000009161a7224 */ /* 0x000fe200078e0207 */
[----:B------:R-:W-:Y:S01]  /*0650*/  ISETP.GT.U32.AND P6, PT, R15, R24, PT ;  /* 0x000000180f00720c */ /* 0x000fe20003fc4070 */
[----:B-1----:R-:W-:-:S04]  /*0660*/  IMAD.WIDE R2, R13, 0x4, R2 ;  /* 0x000000040d027825 */ /* 0x002fc800078e0202 */
[----:B------:R-:W-:Y:S01]  /*0670*/  IMAD.MOV.U32 R28, RZ, RZ, R6 ;  /* 0x000000ffff1c7224 */ /* 0x000fe200078e0006 */
[----:B------:R-:W-:Y:S01]  /*0680*/  STG.E desc[UR6][R2.64], R19 ;  /* 0x0000001302007986 */ /* 0x000fe2000c101906 */
[----:B------:R-:W-:Y:S02]  /*0690*/  IMAD.SHL.U32 R9, R18, 0x4, RZ ;  /* 0x0000000412097824 */ /* 0x000fe400078e00ff */
[----:B------:R-:W-:Y:S01]  /*06a0*/  @!P4 IMAD.MOV R28, RZ, RZ, -R28 ;  /* 0x000000ffff1cc224 */ /* 0x000fe200078e0a1c */
[----:B------:R-:W-:Y:S01]  /*06b0*/  ISETP.GT.U32.AND P4, PT, R15, R23, PT ;  /* 0x000000170f00720c */ /* 0x000fe20003f84070 */
[----:B------:R0:W-:Y:S01]  /*06c0*/  STG.E desc[UR6][R4.64], R27 ;  /* 0x0000001b04007986 */ /* 0x0001e2000c101906 */
[-C--:B------:R-:W-:Y:S01]  /*06d0*/  IADD3 R6, P5, PT, R2, R9.reuse, RZ ;  /* 0x0000000902067210 */ /* 0x080fe20007fbe0ff */
[----:B------:R-:W-:Y:S01]  /*06e0*/  @!P6 IMAD.IADD R24, R24, 0x1, -R22 ;  /* 0x000000011818e824 */ /* 0x000fe200078e0a16 */
[----:B------:R-:W-:Y:S01]  /*06f0*/  IADD3 R8, P6, PT, R4, R9, RZ ;  /* 0x0000000904087210 */ /* 0x000fe20007fde0ff */
[----:B------:R-:W-:-:S02]  /*0700*/  VIADD R13, R13, 0x4 ;  /* 0x000000040d0d7836 */ /* 0x000fc40000000000 */
[----:B------:R-:W-:Y:S01]  /*0710*/  IMAD.X R7, RZ, RZ, R3, P5 ;  /* 0x000000ffff077224 */ /* 0x000fe200028e0603 */
[----:B------:R-:W-:Y:S02]  /*0720*/  ISETP.GT.U32.AND P5, PT, R15, R24, PT ;  /* 0x000000180f00720c */ /* 0x000fe40003fa4070 */
[----:B------:R-:W-:Y:S02]  /*0730*/  IADD3.X R9, PT, PT, RZ, R5, RZ, P6, !PT ;  /* 0x00000005ff097210 */ /* 0x000fe400037fe4ff */
[----:B------:R-:W-:Y:S01]  /*0740*/  STG.E desc[UR6][R6.64], R19 ;  /* 0x0000001306007986 */ /* 0x000fe2000c101906 */
[----:B------:R-:W-:Y:S01]  /*0750*/  @!P4 IMAD.IADD R23, R23, 0x1, -R22 ;  /* 0x000000011717c824 */ /* 0x000fe200078e0a16 */
[----:B0-----:R-:W-:-:S03]  /*0760*/  SEL R27, R25, R28, !P0 ;  /* 0x0000001c191b7207 */ /* 0x001fc60004000000 */
[----:B------:R-:W-:Y:S02]  /*0770*/  @!P3 IMAD.MOV R23, RZ, RZ, -R23 ;  /* 0x000000ffff17b224 */ /* 0x000fe400078e0a17 */
[----:B------:R0:W-:Y:S02]  /*0780*/  STG.E desc[UR6][R8.64], R27 ;  /* 0x0000001b08007986 */ /* 0x0001e4000c101906 */
[----:B------:R-:W-:Y:S01]  /*0790*/  @!P5 IMAD.IADD R24, R24, 0x1, -R22 ;  /* 0x000000011818d824 */ /* 0x000fe200078e0a16 */
[----:B------:R-:W-:Y:S01]  /*07a0*/  SEL R29, R25, R23, !P0 ;  /* 0x00000017191d7207 */ /* 0x000fe20004000000 */
[----:B------:R-:W-:Y:S01]  /*07b0*/  VIADD R23, R10, 0x1 ;  /* 0x000000010a177836 */ /* 0x000fe20000000000 */
[----:B------:R-:W-:Y:S02]  /*07c0*/  STG.E desc[UR6][R2.64+0x4], R19 ;  /* 0x0000041302007986 */ /* 0x000fe4000c101906 */
[----:B------:R-:W-:Y:S02]  /*07d0*/  @!P2 IADD3 R24, PT, PT, -R24, RZ, RZ ;  /* 0x000000ff1818a210 */ /* 0x000fe40007ffe1ff */
[----:B------:R-:W-:Y:S01]  /*07e0*/  ISETP.GE.AND P4, PT, R23, RZ, PT ;  /* 0x000000ff1700720c */ /* 0x000fe20003f86270 */
[----:B------:R1:W-:Y:S01]  /*07f0*/  STG.E desc[UR6][R4.64+0x4], R29 ;  /* 0x0000041d04007986 */ /* 0x0003e2000c101906 */
[----:B------:R-:W-:-:S02]  /*0800*/  ISETP.GT.U32.AND P2, PT, R15, R26, PT ;  /* 0x0000001a0f00720c */ /* 0x000fc40003f44070 */
[----:B0-----:R-:W-:Y:S01]  /*0810*/  IABS R27, R23 ;  /* 0x00000017001b7213 */ /* 0x001fe20000000000 */
[----:B------:R-:W-:Y:S01]  /*0820*/  STG.E desc[UR6][R6.64+0x4], R19 ;  /* 0x0000041306007986 */ /* 0x000fe2000c101906 */
[----:B------:R-:W-:-:S03]  /*0830*/  SEL R24, R25, R24, !P0 ;  /* 0x0000001819187207 */ /* 0x000fc60004000000 */
[----:B------:R-:W-:Y:S02]  /*0840*/  IMAD.HI.U32 R23, R14, R27, RZ ;  /* 0x0000001b0e177227 */ /* 0x000fe400078e00ff */
[----:B------:R0:W-:Y:S02]  /*0850*/  STG.E desc[UR6][R8.64+0x4], R24 ;  /* 0x0000041808007986 */ /* 0x0001e4000c101906 */
[----:B------:R-:W-:Y:S01]  /*0860*/  IMAD.MOV R23, RZ, RZ, -R23 ;  /* 0x000000ffff177224 */ /* 0x000fe200078e0a17 */
[----:B-1----:R-:W-:Y:S01]  /*0870*/  IABS R29, R11 ;  /* 0x0000000b001d7213 */ /* 0x002fe20000000000 */
[----:B------:R-:W-:Y:S01]  /*0880*/  @!P2 IMAD.IADD R26, R26, 0x1, -R22 ;  /* 0x000000011a1aa824 */ /* 0x000fe200078e0a16 */
[----:B------:R-:W-:Y:S01]  /*0890*/  STG.E desc[UR6][R2.64+0x8], R19 ;  /* 0x0000081302007986 */ /* 0x000fe2000c101906 */
[----:B------:R-:W-:-:S03]  /*08a0*/  IMAD R23, R22, R23, R27 ;  /* 0x0000001716177224 */ /* 0x000fc600078e021b */
[C---:B------:R-:W-:Y:S02]  /*08b0*/  ISETP.GT.U32.AND P2, PT, R15.reuse, R26, PT ;  /* 0x0000001a0f00720c */ /* 0x040fe40003f44070 */
[----:B------:R-:W-:Y:S01]  /*08c0*/  ISETP.GT.U32.AND P3, PT, R15, R23, PT ;  /* 0x000000170f00720c */ /* 0x000fe20003f64070 */
[----:B0-----:R-:W-:-:S10]  /*08d0*/  IMAD.HI.U32 R24, R14, R29, RZ ;  /* 0x0000001d0e187227 */ /* 0x001fd400078e00ff */
[----:B------:R-:W-:Y:S02]  /*08e0*/  @!P2 IADD3 R26, PT, PT, R26, -R22, RZ ;  /* 0x800000161a1aa210 */ /* 0x000fe40007ffe0ff */
[----:B------:R-:W-:-:S03]  /*08f0*/  @!P3 IMAD.IADD R23, R23, 0x1, -R22 ;  /* 0x000000011717b824 */ /* 0x000fc600078e0a16 */
[----:B------:R-:W-:Y:S02]  /*0900*/  @!P1 IMAD.MOV R26, RZ, RZ, -R26 ;  /* 0x000000ffff1a9224 */ /* 0x000fe400078e0a1a */
[----:B------:R-:W-:-:S03]  /*0910*/  ISETP.GT.U32.AND P2, PT, R15, R23, PT ;  /* 0x000000170f00720c */ /* 0x000fc60003f44070 */
[----:B------:R-:W-:Y:S01]  /*0920*/  SEL R27, R25, R26, !P0 ;  /* 0x0000001a191b7207 */ /* 0x000fe20004000000 */
[----:B------:R-:W-:-:S04]  /*0930*/  IMAD.MOV R26, RZ, RZ, -R24 ;  /* 0x000000ffff1a7224 */ /* 0x000fc800078e0a18 */
[----:B------:R0:W-:Y:S04]  /*0940*/  STG.E desc[UR6][R4.64+0x8], R27 ;  /* 0x0000081b04007986 */ /* 0x0001e8000c101906 */
[----:B------:R1:W-:Y:S01]  /*0950*/  STG.E desc[UR6][R6.64+0x8], R19 ;  /* 0x0000081306007986 */ /* 0x0003e2000c101906 */
[----:B------:R-:W-:-:S05]  /*0960*/  @!P2 IADD3 R23, PT, PT, R23, -R22, RZ ;  /* 0x800000161717a210 */ /* 0x000fca0007ffe0ff */
[----:B------:R-:W-:Y:S02]  /*0970*/  IMAD.MOV.U32 R24, RZ, RZ, R23 ;  /* 0x000000ffff187224 */ /* 0x000fe400078e0017 */
[----:B------:R-:W-:Y:S01]  /*0980*/  IMAD R23, R22, R26, R29 ;  /* 0x0000001a16177224 */ /* 0x000fe200078e021d */
[----:B------:R-:W-:Y:S01]  /*0990*/  IABS R26, R10 ;  /* 0x0000000a001a7213 */ /* 0x000fe20000000000 */
[----:B------:R-:W-:Y:S01]  /*09a0*/  @!P4 IMAD.MOV R24, RZ, RZ, -R24 ;  /* 0x000000ffff18c224 */ /* 0x000fe200078e0a18 */
[----:B------:R-:W-:Y:S02]  /*09b0*/  ISETP.GE.AND P4, PT, R10, RZ, PT ;  /* 0x000000ff0a00720c */ /* 0x000fe40003f86270 */
[----:B------:R-:W-:Y:S02]  /*09c0*/  ISETP.GT.U32.AND P1, PT, R15, R23, PT ;  /* 0x000000170f00720c */ /* 0x000fe40003f24070 */
[----:B------:R-:W-:Y:S01]  /*09d0*/  SEL R29, R25, R24, !P0 ;  /* 0x00000018191d7207 */ /* 0x000fe20004000000 */
[----:B------:R-:W-:Y:S01]  /*09e0*/  IMAD.HI.U32 R24, R14, R26, RZ ;  /* 0x0000001a0e187227 */ /* 0x000fe200078e00ff */
[----:B------:R-:W-:-:S03]  /*09f0*/  IADD3 R10, PT, PT, R10, -0x4, RZ ;  /* 0xfffffffc0a0a7810 */ /* 0x000fc60007ffe0ff */
[----:B------:R1:W-:Y:S01]  /*0a00*/  STG.E desc[UR6][R8.64+0x8], R29 ;  /* 0x0000081d08007986 */ /* 0x0003e2000c101906 */
[----:B0-----:R-:W-:-:S03]  /*0a10*/  IADD3 R27, PT, PT, -R24, RZ, RZ ;  /* 0x000000ff181b7210 */ /* 0x001fc60007ffe1ff */
[----:B------:R1:W-:Y:S02]  /*0a20*/  STG.E desc[UR6][R2.64+0xc], R19 ;  /* 0x00000c1302007986 */ /* 0x0003e4000c101906 */
[----:B------:R-:W-:Y:S02]  /*0a30*/  IMAD R24, R22, R27, R26 ;  /* 0x0000001b16187224 */ /* 0x000fe400078e021a */
[----:B------:R-:W-:-:S03]  /*0a40*/  @!P1 IMAD.IADD R23, R23, 0x1, -R22 ;  /* 0x0000000117179824 */ /* 0x000fc600078e0a16 */
[C---:B------:R-:W-:Y:S02]  /*0a50*/  ISETP.GT.U32.AND P2, PT, R15.reuse, R24, PT ;  /* 0x000000180f00720c */ /* 0x040fe40003f44070 */
[----:B------:R-:W-:-:S11]  /*0a60*/  ISETP.GT.U32.AND P1, PT, R15, R23, PT ;  /* 0x000000170f00720c */ /* 0x000fd60003f24070 */
[----:B------:R-:W-:Y:S01]  /*0a70*/  @!P2 IMAD.IADD R24, R24, 0x1, -R22 ;  /* 0x000000011818a824 */ /* 0x000fe200078e0a16 */
[----:B------:R-:W-:Y:S02]  /*0a80*/  ISETP.GE.AND P2, PT, R11, RZ, PT ;  /* 0x000000ff0b00720c */ /* 0x000fe40003f46270 */
[----:B------:R-:W-:Y:S02]  /*0a90*/  @!P1 IADD3 R23, PT, PT, R23, -R22, RZ ;  /* 0x8000001617179210 */ /* 0x000fe40007ffe0ff */
[----:B------:R-:W-:-:S09]  /*0aa0*/  ISETP.GT.U32.AND P3, PT, R15, R24, PT ;  /* 0x000000180f00720c */ /* 0x000fd20003f64070 */
[----:B------:R-:W-:-:S04]  /*0ab0*/  @!P2 IMAD.MOV R23, RZ, RZ, -R23 ;  /* 0x000000ffff17a224 */ /* 0x000fc800078e0a17 */
[----:B------:R-:W-:Y:S01]  /*0ac0*/  @!P3 IMAD.IADD R24, R24, 0x1, -R22 ;  /* 0x000000011818b824 */ /* 0x000fe200078e0a16 */
[----:B------:R-:W-:-:S04]  /*0ad0*/  SEL R23, R25, R23, !P0 ;  /* 0x0000001719177207 */ /* 0x000fc80004000000 */
[----:B------:R-:W-:Y:S01]  /*0ae0*/  @!P4 IADD3 R24, PT, PT, -R24, RZ, RZ ;  /* 0x000000ff1818c210 */ /* 0x000fe20007ffe1ff */
[----:B------:R1:W-:Y:S03]  /*0af0*/  STG.E desc[UR6][R4.64+0xc], R23 ;  /* 0x00000c1704007986 */ /* 0x0003e6000c101906 */
[----:B------:R-:W-:Y:S01]  /*0b00*/  SEL R25, R25, R24, !P0 ;  /* 0x0000001819197207 */ /* 0x000fe20004000000 */
[----:B------:R1:W-:Y:S01]  /*0b10*/  STG.E desc[UR6][R6.64+0xc], R19 ;  /* 0x00000c1306007986 */ /* 0x0003e2000c101906 */
[----:B------:R-:W-:-:S03]  /*0b20*/  ISETP.NE.AND P0, PT, R0, RZ, PT ;  /* 0x000000ff0000720c */ /* 0x000fc60003f05270 */
[----:B------:R1:W-:Y:S10]  /*0b30*/  STG.E desc[UR6][R8.64+0xc], R25 ;  /* 0x00000c1908007986 */ /* 0x0003f4000c101906 */
[----:B------:R-:W-:Y:S05]  /*0b40*/  @P0 BRA `(.L_x_15) ;  /* 0xfffffff400c40947 */ /* 0x000fea000383ffff */
[----:B------:R-:W-:-:S07]  /*0b50*/  VIADD R12, R12, 0xffffffff ;  /* 0xffffffff0c0c7836 */ /* 0x000fce0000000000 */
.L_x_14:
[----:B------:R-:W-:-:S13]  /*0b60*/  ISETP.NE.AND P0, PT, R16, RZ, PT ;  /* 0x000000ff1000720c */ /* 0x000fda0003f05270 */
[----:B------:R-:W-:Y:S05]  /*0b70*/  @!P0 EXIT ;  /* 0x000000000000894d */ /* 0x000fea0003800000 */
[----:B-1----:R-:W-:Y:S01]  /*0b80*/  IABS R6, R20 ;  /* 0x0000001400067213 */ /* 0x002fe20000000000 */
[----:B------:R-:W0:Y:S01]  /*0b90*/  LDC R0, c[0x0][0x390] ;  /* 0x0000e400ff007b82 */ /* 0x000e220000000800 */
[----:B------:R-:W-:Y:S01]  /*0ba0*/  IADD3 R7, PT, PT, R20, UR4, R21 ;  /* 0x0000000414077c10 */ /* 0x000fe2000fffe015 */
[----:B------:R-:W-:Y:S01]  /*0bb0*/  IMAD.SHL.U32 R23, R18, 0x4, RZ ;  /* 0x0000000412177824 */ /* 0x000fe200078e00ff */
[----:B------:R-:W1:Y:S01]  /*0bc0*/  I2F.RP R10, R6 ;  /* 0x00000006000a7306 */ /* 0x000e620000209400 */
[----:B------:R-:W-:Y:S01]  /*0bd0*/  IADD3 R17, PT, PT, R12, -0x1, R17 ;  /* 0xffffffff0c117810 */ /* 0x000fe20007ffe011 */
[----:B------:R-:W-:Y:S01]  /*0be0*/  IMAD.MOV R16, RZ, RZ, -R16 ;  /* 0x000000ffff107224 */ /* 0x000fe200078e0a10 */
[--C-:B------:R-:W-:Y:S01]  /*0bf0*/  IADD3 R21, PT, PT, R21, UR4, R12.reuse ;  /* 0x0000000415157c10 */ /* 0x100fe2000fffe00c */
[----:B------:R-:W-:Y:S01]  /*0c00*/  IMAD.IADD R7, R7, 0x1, -R12 ;  /* 0x0000000107077824 */ /* 0x000fe200078e0a0c */
[----:B------:R-:W2:Y:S08]  /*0c10*/  LDC.64 R4, c[0x0][0x380] ;  /* 0x0000e000ff047b82 */ /* 0x000eb00000000a00 */
[----:B------:R-:W3:Y:S01]  /*0c20*/  LDC.64 R2, c[0x0][0x388] ;  /* 0x0000e200ff027b82 */ /* 0x000ee20000000a00 */
[----:B-1----:R-:W1:Y:S02]  /*0c30*/  MUFU.RCP R10, R10 ;  /* 0x0000000a000a7308 */ /* 0x002e640000001000 */
[----:B-1----:R-:W-:-:S06]  /*0c40*/  IADD3 R8, PT, PT, R10, 0xffffffe, RZ ;  /* 0x0ffffffe0a087810 */ /* 0x002fcc0007ffe0ff */
[----:B------:R1:W4:Y:S02]  /*0c50*/  F2I.FTZ.U32.TRUNC.NTZ R9, R8 ;  /* 0x0000000800097305 */ /* 0x000324000021f000 */
[----:B-1----:R-:W-:Y:S01]  /*0c60*/  MOV R8, RZ ;  /* 0x000000ff00087202 */ /* 0x002fe20000000f00 */
[----:B----4-:R-:W-:-:S04]  /*0c70*/  IMAD.MOV R11, RZ, RZ, -R9 ;  /* 0x000000ffff0b7224 */ /* 0x010fc800078e0a09 */
[----:B------:R-:W-:-:S04]  /*0c80*/  IMAD R11, R11, R6, RZ ;  /* 0x000000060b0b7224 */ /* 0x000fc800078e02ff */
[----:B0-23--:R-:W-:-:S07]  /*0c90*/  IMAD.HI.U32 R20, R9, R11, R8 ;  /* 0x0000000b09147227 */ /* 0x00dfce00078e0008 */
.L_x_16:
[-C--:B0-----:R-:W-:Y:S01]  /*0ca0*/  IABS R10, R0.reuse ;  /* 0x00000000000a7213 */ /* 0x081fe20000000000 */
[----:B------:R-:W-:Y:S01]  /*0cb0*/  VIADD R16, R16, 0x1 ;  /* 0x0000000110107836 */ /* 0x000fe20000000000 */
[----:B------:R-:W-:Y:S02]  /*0cc0*/  IABS R11, R21 ;  /* 0x00000015000b7213 */ /* 0x000fe40000000000 */
[----:B------:R-:W0:Y:S01]  /*0cd0*/  I2F.RP R12, R10 ;  /* 0x0000000a000c7306 */ /* 0x000e220000209400 */
[----:B------:R-:W-:Y:S02]  /*0ce0*/  IABS R15, R7 ;  /* 0x00000007000f7213 */ /* 0x000fe40000000000 */
[----:B------:R-:W-:Y:S01]  /*0cf0*/  IMAD.HI.U32 R20, R20, R11, RZ ;  /* 0x0000000b14147227 */ /* 0x000fe200078e00ff */
[----:B------:R-:W-:Y:S02]  /*0d00*/  ISETP.GE.AND P3, PT, R7, RZ, PT ;  /* 0x000000ff0700720c */ /* 0x000fe40003f66270 */
[----:B------:R-:W-:Y:S01]  /*0d10*/  LOP3.LUT R27, RZ, R0, RZ, 0x33, !PT ;  /* 0x00000000ff1b7212 */ /* 0x000fe200078e33ff */
[----:B------:R-:W-:-:S02]  /*0d20*/  IMAD.MOV R20, RZ, RZ, -R20 ;  /* 0x000000ffff147224 */ /* 0x000fc400078e0a14 */
[----:B------:R-:W-:Y:S02]  /*0d30*/  VIADD R7, R7, 0xffffffff ;  /* 0xffffffff07077836 */ /* 0x000fe40000000000 */
[----:B------:R-:W-:Y:S01]  /*0d40*/  IMAD R11, R10, R20, R11 ;  /* 0x000000140a0b7224 */ /* 0x000fe200078e020b */
[----:B0-----:R-:W0:Y:S04]  /*0d50*/  MUFU.RCP R12, R12 ;  /* 0x0000000c000c7308 */ /* 0x001e280000001000 */
[----:B------:R-:W-:-:S13]  /*0d60*/  ISETP.GT.U32.AND P0, PT, R6, R11, PT ;  /* 0x0000000b0600720c */ /* 0x000fda0003f04070 */
[----:B------:R-:W-:Y:S01]  /*0d70*/  @!P0 IMAD.IADD R11, R11, 0x1, -R10 ;  /* 0x000000010b0b8824 */ /* 0x000fe200078e0a0a */
[----:B0-----:R-:W-:-:S04]  /*0d80*/  IADD3 R8, PT, PT, R12, 0xffffffe, RZ ;  /* 0x0ffffffe0c087810 */ /* 0x001fc80007ffe0ff */
[----:B------:R-:W-:Y:S01]  /*0d90*/  ISETP.GT.U32.AND P0, PT, R6, R11, PT ;  /* 0x0000000b0600720c */ /* 0x000fe20003f04070 */
[----:B------:R0:W1:Y:S01]  /*0da0*/  F2I.FTZ.U32.TRUNC.NTZ R9, R8 ;  /* 0x0000000800097305 */ /* 0x000062000021f000 */
[----:B------:R-:W-:Y:S01]  /*0db0*/  MOV R6, R10 ;  /* 0x0000000a00067202 */ /* 0x000fe20000000f00 */
[----:B0-----:R-:W-:-:S10]  /*0dc0*/  HFMA2 R8, -RZ, RZ, 0, 0 ;  /* 0x00000000ff087431 */ /* 0x001fd400000001ff */
[----:B------:R-:W-:Y:S02]  /*0dd0*/  @!P0 IMAD.IADD R11, R11, 0x1, -R10 ;  /* 0x000000010b0b8824 */ /* 0x000fe400078e0a0a */
[----:B-1----:R-:W-:-:S04]  /*0de0*/  IMAD.MOV R13, RZ, RZ, -R9 ;  /* 0x000000ffff0d7224 */ /* 0x002fc800078e0a09 */
[----:B------:R-:W-:-:S04]  /*0df0*/  IMAD R13, R13, R10, RZ ;  /* 0x0000000a0d0d7224 */ /* 0x000fc800078e02ff */
[----:B------:R-:W-:-:S04]  /*0e00*/  IMAD.HI.U32 R20, R9, R13, R8 ;  /* 0x0000000d09147227 */ /* 0x000fc800078e0008 */
[----:B------:R-:W-:Y:S02]  /*0e10*/  IMAD.MOV.U32 R13, RZ, RZ, R11 ;  /* 0x000000ffff0d7224 */ /* 0x000fe400078e000b */
[----:B------:R-:W-:-:S04]  /*0e20*/  IMAD.HI.U32 R8, R20, R15, RZ ;  /* 0x0000000f14087227 */ /* 0x000fc800078e00ff */
[----:B------:R-:W-:-:S04]  /*0e30*/  IMAD.MOV R8, RZ, RZ, -R8 ;  /* 0x000000ffff087224 */ /* 0x000fc800078e0a08 */
[----:B------:R-:W-:Y:S02]  /*0e40*/  IMAD R15, R10, R8, R15 ;  /* 0x000000080a0f7224 */ /* 0x000fe400078e020f */
[----:B------:R-:W-:-:S03]  /*0e50*/  IMAD.WIDE R8, R17, 0x4, R4 ;  /* 0x0000000411087825 */ /* 0x000fc600078e0204 */
[----:B------:R-:W-:Y:S02]  /*0e60*/  ISETP.GT.U32.AND P1, PT, R6, R15, PT ;  /* 0x0000000f0600720c */ /* 0x000fe40003f24070 */
[----:B------:R-:W-:Y:S01]  /*0e70*/  IADD3 R12, P0, PT, R23, R8, RZ ;  /* 0x00000008170c7210 */ /* 0x000fe20007f1e0ff */
[----:B------:R0:W-:Y:S10]  /*0e80*/  STG.E desc[UR6][R8.64], R19 ;  /* 0x0000001308007986 */ /* 0x0001f4000c101906 */
[----:B------:R-:W-:Y:S01]  /*0e90*/  @!P1 IMAD.IADD R15, R15, 0x1, -R10 ;  /* 0x000000010f0f9824 */ /* 0x000fe200078e0a0a */
[C---:B------:R-:W-:Y:S01]  /*0ea0*/  ISETP.GE.AND P1, PT, R21.reuse, RZ, PT ;  /* 0x000000ff1500720c */ /* 0x040fe20003f26270 */
[----:B------:R-:W-:-:S03]  /*0eb0*/  VIADD R21, R21, 0x1 ;  /* 0x0000000115157836 */ /* 0x000fc60000000000 */
[----:B------:R-:W-:-:S09]  /*0ec0*/  ISETP.GT.U32.AND P2, PT, R6, R15, PT ;  /* 0x0000000f0600720c */ /* 0x000fd20003f44070 */
[----:B------:R-:W-:-:S04]  /*0ed0*/  @!P1 IMAD.MOV R13, RZ, RZ, -R13 ;  /* 0x000000ffff0d9224 */ /* 0x000fc800078e0a0d */
[----:B------:R-:W-:Y:S01]  /*0ee0*/  @!P2 IADD3 R15, PT, PT, R15, -R10, RZ ;  /* 0x8000000a0f0fa210 */ /* 0x000fe20007ffe0ff */
[----:B------:R-:W-:Y:S01]  /*0ef0*/  IMAD.WIDE R10, R17, 0x4, R2 ;  /* 0x00000004110a7825 */ /* 0x000fe200078e0202 */
[----:B------:R-:W-:Y:S02]  /*0f00*/  ISETP.NE.AND P2, PT, R0, RZ, PT ;  /* 0x000000ff0000720c */ /* 0x000fe40003f45270 */
[----:B------:R-:W-:Y:S02]  /*0f10*/  MOV R18, R15 ;  /* 0x0000000f00127202 */ /* 0x000fe40000000f00 */
[----:B------:R-:W-:Y:S01]  /*0f20*/  SEL R25, R27, R13, !P2 ;  /* 0x0000000d1b197207 */ /* 0x000fe20005000000 */
[----:B------:R-:W-:Y:S01]  /*0f30*/  IMAD.X R13, RZ, RZ, R9, P0 ;  /* 0x000000ffff0d7224 */ /* 0x000fe200000e0609 */
[----:B------:R-:W-:Y:S01]  /*0f40*/  ISETP.NE.AND P0, PT, R16, RZ, PT ;  /* 0x000000ff1000720c */ /* 0x000fe20003f05270 */
[----:B------:R-:W-:Y:S01]  /*0f50*/  @!P3 IMAD.MOV R18, RZ, RZ, -R18 ;  /* 0x000000ffff12b224 */ /* 0x000fe200078e0a12 */
[----:B------:R-:W-:Y:S01]  /*0f60*/  IADD3 R14, P1, PT, R23, R10, RZ ;  /* 0x0000000a170e7210 */ /* 0x000fe20007f3e0ff */
[----:B------:R0:W-:Y:S01]  /*0f70*/  STG.E desc[UR6][R10.64], R25 ;  /* 0x000000190a007986 */ /* 0x0001e2000c101906 */
[----:B------:R-:W-:-:S02]  /*0f80*/  IADD3 R17, PT, PT, R17, 0x1, RZ ;  /* 0x0000000111117810 */ /* 0x000fc40007ffe0ff */
[----:B------:R-:W-:Y:S01]  /*0f90*/  IADD3.X R15, PT, PT, RZ, R11, RZ, P1, !PT ;  /* 0x0000000bff0f7210 */ /* 0x000fe20000ffe4ff */
[----:B------:R0:W-:Y:S01]  /*0fa0*/  STG.E desc[UR6][R12.64], R19 ;  /* 0x000000130c007986 */ /* 0x0001e2000c101906 */
[----:B------:R-:W-:-:S05]  /*0fb0*/  SEL R27, R27, R18, !P2 ;  /* 0x000000121b1b7207 */ /* 0x000fca0005000000 */
[----:B------:R0:W-:Y:S01]  /*0fc0*/  STG.E desc[UR6][R14.64], R27 ;  /* 0x0000001b0e007986 */ /* 0x0001e2000c101906 */
[----:B------:R-:W-:Y:S05]  /*0fd0*/  @P0 BRA `(.L_x_16) ;  /* 0xfffffffc00300947 */ /* 0x000fea000383ffff */
[----:B------:R-:W-:Y:S05]  /*0fe0*/  EXIT ;  /* 0x000000000000794d */ /* 0x000fea0003800000 */
.L_x_17:
        /* <DEDUP_REMOVED lines=9> */
.L_x_19:


//--------------------- .nv.global.init           --------------------------
	.section	.nv.global.init,"aw",@progbits
	.align	4
.nv.global.init:
	.type		mrg32k3aM1SubSeq,@object
	.size		mrg32k3aM1SubSeq,(mrg32k3aM2SubSeq - mrg32k3aM1SubSeq)
mrg32k3aM1SubSeq:
        /*0000*/ 	.byte	0x0b, 0xcc, 0xee, 0x04, 0x73, 0x29, 0x8b, 0x6f, 0xf6, 0x53, 0x03, 0xf6, 0x23, 0xf6, 0xea, 0xda
        /* <DEDUP_REMOVED lines=125> */
	.type		mrg32k3aM2SubSeq,@object
	.size		mrg32k3aM2SubSeq,(mrg32k3aM1 - mrg32k3aM2SubSeq)
mrg32k3aM2SubSeq:
        /* <DEDUP_REMOVED lines=126> */
	.type		mrg32k3aM1,@object
	.size		mrg32k3aM1,(mrg32k3aM1Seq - mrg32k3aM1)
mrg32k3aM1:
        /* <DEDUP_REMOVED lines=144> */
	.type		mrg32k3aM1Seq,@object
	.size		mrg32k3aM1Seq,(mrg32k3aM2 - mrg32k3aM1Seq)
mrg32k3aM1Seq:
        /* <DEDUP_REMOVED lines=144> */
	.type		mrg32k3aM2,@object
	.size		mrg32k3aM2,(mrg32k3aM2Seq - mrg32k3aM2)
mrg32k3aM2:
        /* <DEDUP_REMOVED lines=144> */
	.type		mrg32k3aM2Seq,@object
	.size		mrg32k3aM2Seq,(precalc_xorwow_matrix - mrg32k3aM2Seq)
mrg32k3aM2Seq:
        /* <DEDUP_REMOVED lines=144> */
	.type		precalc_xorwow_matrix,@object
	.size		precalc_xorwow_matrix,(precalc_xorwow_offset_matrix - precalc_xorwow_matrix)
precalc_xorwow_matrix:
        /* <DEDUP_REMOVED lines=6400> */
	.type		precalc_xorwow_offset_matrix,@object
	.size		precalc_xorwow_offset_matrix,(.L_1 - precalc_xorwow_offset_matrix)
precalc_xorwow_offset_matrix:
        /* <DEDUP_REMOVED lines=6400> */
.L_1:


//--------------------- .nv.shared.reserved.0     --------------------------
	.section	.nv.shared.reserved.0,"aw",@nobits
	.weak		__nv_reservedSMEM_offset_0_alias
	.size		__nv_reservedSMEM_offset_0_alias, 0, 64
	.other		__nv_reservedSMEM_offset_0_alias,@"STO_CUDA_RESERVED_SHARED STV_DEFAULT"
__nv_reservedSMEM_offset_0_alias:
	.zero		0
	.zero		64


//--------------------- .nv.constant0._Z11rewireEdgesPiS_iify --------------------------
	.section	.nv.constant0._Z11rewireEdgesPiS_iify,"a",@progbits
	.sectionflags	@""
	.align	4
.nv.constant0._Z11rewireEdgesPiS_iify:
	.zero		936


//--------------------- .nv.constant0._Z17createRingLatticePiS_ii --------------------------
	.section	.nv.constant0._Z17createRingLatticePiS_ii,"a",@progbits
	.sectionflags	@""
	.align	4
.nv.constant0._Z17createRingLatticePiS_ii:
	.zero		920


//--------------------- SYMBOLS --------------------------

	.type		.nv.reservedSmem.offset0,@object
	.size		.nv.reservedSmem.offset0,0x4
